//
// Generated by NVIDIA NVVM Compiler
//
// Compiler Build ID: CL-36424714
// Cuda compilation tools, release 13.0, V13.0.88
// Based on NVVM 20.0.0
//

.version 9.0
.target sm_100
.address_size 64

	// .globl	_Z16kernel_calcularCPfS_S_i
.extern .shared .align 16 .b8 sdata[];

.visible .entry _Z16kernel_calcularCPfS_S_i(
	.param .u64 .ptr .align 1 _Z16kernel_calcularCPfS_S_i_param_0,
	.param .u64 .ptr .align 1 _Z16kernel_calcularCPfS_S_i_param_1,
	.param .u64 .ptr .align 1 _Z16kernel_calcularCPfS_S_i_param_2,
	.param .u32 _Z16kernel_calcularCPfS_S_i_param_3
)
{
	.reg .pred 	%p<11>;
	.reg .b32 	%r<25>;
	.reg .b32 	%f<53>;
	.reg .b64 	%rd<17>;

	ld.param.u64 	%rd9, [_Z16kernel_calcularCPfS_S_i_param_0];
	ld.param.u64 	%rd10, [_Z16kernel_calcularCPfS_S_i_param_1];
	ld.param.u64 	%rd8, [_Z16kernel_calcularCPfS_S_i_param_2];
	cvta.to.global.u64 	%rd1, %rd10;
	cvta.to.global.u64 	%rd2, %rd9;
	mov.u32 	%r1, %ntid.x;
	mov.u32 	%r16, %ctaid.x;
	mul.lo.s32 	%r22, %r1, %r16;
	add.s32 	%r3, %r22, %r1;
	setp.ge.u32 	%p1, %r22, %r3;
	@%p1 bra 	$L__BB0_17;
	mov.u32 	%r17, %tid.x;
	add.s32 	%r18, %r22, %r17;
	cvta.to.global.u64 	%rd11, %rd8;
	add.s32 	%r19, %r18, 2;
	cvt.rn.f32.s32 	%f1, %r19;
	cvt.rn.f32.s32 	%f2, %r18;
	mul.wide.s32 	%rd12, %r18, 4;
	add.s64 	%rd3, %rd11, %rd12;
	and.b32  	%r4, %r1, 3;
	setp.eq.s32 	%p2, %r4, 0;
	@%p2 bra 	$L__BB0_6;
	neg.s32 	%r20, %r4;
$L__BB0_3:
	.pragma "nounroll";
	mul.wide.s32 	%rd13, %r22, 4;
	add.s64 	%rd14, %rd1, %rd13;
	add.s64 	%rd15, %rd2, %rd13;
	ld.global.f32 	%f3, [%rd15];
	ld.global.f32 	%f4, [%rd14];
	max.f32 	%f18, %f3, %f4;
	mul.f32 	%f5, %f18, %f1;
	setp.eq.f32 	%p3, %f5, 0f00000000;
	@%p3 bra 	$L__BB0_5;
	mul.f32 	%f19, %f4, %f2;
	mul.f32 	%f20, %f3, %f3;
	sub.f32 	%f21, %f19, %f20;
	div.rn.f32 	%f22, %f21, %f5;
	ld.global.f32 	%f23, [%rd3];
	add.f32 	%f24, %f23, %f22;
	st.global.f32 	[%rd3], %f24;
$L__BB0_5:
	add.s32 	%r22, %r22, 1;
	add.s32 	%r20, %r20, 1;
	setp.ne.s32 	%p4, %r20, 0;
	@%p4 bra 	$L__BB0_3;
$L__BB0_6:
	setp.lt.u32 	%p5, %r1, 4;
	@%p5 bra 	$L__BB0_17;
	sub.s32 	%r23, %r22, %r3;
	add.s64 	%rd4, %rd2, 8;
	add.s64 	%rd5, %rd1, 8;
$L__BB0_8:
	mul.wide.s32 	%rd16, %r22, 4;
	add.s64 	%rd6, %rd4, %rd16;
	add.s64 	%rd7, %rd5, %rd16;
	ld.global.f32 	%f6, [%rd6+-8];
	ld.global.f32 	%f7, [%rd7+-8];
	max.f32 	%f25, %f6, %f7;
	mul.f32 	%f8, %f25, %f1;
	setp.eq.f32 	%p6, %f8, 0f00000000;
	@%p6 bra 	$L__BB0_10;
	mul.f32 	%f26, %f7, %f2;
	mul.f32 	%f27, %f6, %f6;
	sub.f32 	%f28, %f26, %f27;
	div.rn.f32 	%f29, %f28, %f8;
	ld.global.f32 	%f30, [%rd3];
	add.f32 	%f31, %f30, %f29;
	st.global.f32 	[%rd3], %f31;
$L__BB0_10:
	ld.global.f32 	%f9, [%rd6+-4];
	ld.global.f32 	%f10, [%rd7+-4];
	max.f32 	%f32, %f9, %f10;
	mul.f32 	%f11, %f32, %f1;
	setp.eq.f32 	%p7, %f11, 0f00000000;
	@%p7 bra 	$L__BB0_12;
	mul.f32 	%f33, %f10, %f2;
	mul.f32 	%f34, %f9, %f9;
	sub.f32 	%f35, %f33, %f34;
	div.rn.f32 	%f36, %f35, %f11;
	ld.global.f32 	%f37, [%rd3];
	add.f32 	%f38, %f37, %f36;
	st.global.f32 	[%rd3], %f38;
$L__BB0_12:
	ld.global.f32 	%f12, [%rd6];
	ld.global.f32 	%f13, [%rd7];
	max.f32 	%f39, %f12, %f13;
	mul.f32 	%f14, %f39, %f1;
	setp.eq.f32 	%p8, %f14, 0f00000000;
	@%p8 bra 	$L__BB0_14;
	mul.f32 	%f40, %f13, %f2;
	mul.f32 	%f41, %f12, %f12;
	sub.f32 	%f42, %f40, %f41;
	div.rn.f32 	%f43, %f42, %f14;
	ld.global.f32 	%f44, [%rd3];
	add.f32 	%f45, %f44, %f43;
	st.global.f32 	[%rd3], %f45;
$L__BB0_14:
	ld.global.f32 	%f15, [%rd6+4];
	ld.global.f32 	%f16, [%rd7+4];
	max.f32 	%f46, %f15, %f16;
	mul.f32 	%f17, %f46, %f1;
	setp.eq.f32 	%p9, %f17, 0f00000000;
	@%p9 bra 	$L__BB0_16;
	mul.f32 	%f47, %f16, %f2;
	mul.f32 	%f48, %f15, %f15;
	sub.f32 	%f49, %f47, %f48;
	div.rn.f32 	%f50, %f49, %f17;
	ld.global.f32 	%f51, [%rd3];
	add.f32 	%f52, %f51, %f50;
	st.global.f32 	[%rd3], %f52;
$L__BB0_16:
	add.s32 	%r22, %r22, 4;
	add.s32 	%r23, %r23, 4;
	setp.ne.s32 	%p10, %r23, 0;
	@%p10 bra 	$L__BB0_8;
$L__BB0_17:
	ret;

}
	// .globl	_Z19kernel_calcularC_mcPfS_S_i
.visible .entry _Z19kernel_calcularC_mcPfS_S_i(
	.param .u64 .ptr .align 1 _Z19kernel_calcularC_mcPfS_S_i_param_0,
	.param .u64 .ptr .align 1 _Z19kernel_calcularC_mcPfS_S_i_param_1,
	.param .u64 .ptr .align 1 _Z19kernel_calcularC_mcPfS_S_i_param_2,
	.param .u32 _Z19kernel_calcularC_mcPfS_S_i_param_3
)
{
	.reg .pred 	%p<10>;
	.reg .b32 	%r<40>;
	.reg .b32 	%f<55>;
	.reg .b64 	%rd<11>;

	ld.param.u64 	%rd2, [_Z19kernel_calcularC_mcPfS_S_i_param_0];
	ld.param.u64 	%rd3, [_Z19kernel_calcularC_mcPfS_S_i_param_1];
	ld.param.u64 	%rd4, [_Z19kernel_calcularC_mcPfS_S_i_param_2];
	cvta.to.global.u64 	%rd5, %rd4;
	cvta.to.global.u64 	%rd6, %rd3;
	cvta.to.global.u64 	%rd7, %rd2;
	mov.u32 	%r20, %ctaid.x;
	mov.u32 	%r1, %ntid.x;
	mov.u32 	%r21, %tid.x;
	mad.lo.s32 	%r22, %r20, %r1, %r21;
	shl.b32 	%r23, %r1, 2;
	mov.u32 	%r24, sdata;
	mul.wide.s32 	%rd8, %r22, 4;
	add.s64 	%rd9, %rd7, %rd8;
	ld.global.f32 	%f18, [%rd9];
	shl.b32 	%r25, %r21, 2;
	add.s32 	%r26, %r24, %r25;
	st.shared.f32 	[%r26], %f18;
	add.s64 	%rd10, %rd6, %rd8;
	ld.global.f32 	%f19, [%rd10];
	add.s32 	%r27, %r26, %r23;
	st.shared.f32 	[%r27], %f19;
	bar.sync 	0;
	add.s32 	%r28, %r22, 2;
	cvt.rn.f32.s32 	%f1, %r28;
	cvt.rn.f32.s32 	%f2, %r22;
	add.s64 	%rd1, %rd5, %rd8;
	and.b32  	%r2, %r1, 3;
	setp.lt.u32 	%p1, %r1, 4;
	mov.b32 	%r37, 0;
	@%p1 bra 	$L__BB1_11;
	and.b32  	%r37, %r1, 2044;
	and.b32  	%r30, %r1, -4;
	neg.s32 	%r36, %r30;
	add.s32 	%r35, %r24, 12;
$L__BB1_2:
	ld.shared.f32 	%f3, [%r35+-12];
	add.s32 	%r8, %r35, %r23;
	ld.shared.f32 	%f4, [%r8+-12];
	max.f32 	%f20, %f3, %f4;
	mul.f32 	%f5, %f20, %f1;
	setp.eq.f32 	%p2, %f5, 0f00000000;
	@%p2 bra 	$L__BB1_4;
	mul.f32 	%f21, %f4, %f2;
	mul.f32 	%f22, %f3, %f3;
	sub.f32 	%f23, %f21, %f22;
	div.rn.f32 	%f24, %f23, %f5;
	ld.global.f32 	%f25, [%rd1];
	add.f32 	%f26, %f25, %f24;
	st.global.f32 	[%rd1], %f26;
$L__BB1_4:
	bar.sync 	0;
	ld.shared.f32 	%f6, [%r35+-8];
	ld.shared.f32 	%f7, [%r8+-8];
	max.f32 	%f27, %f6, %f7;
	mul.f32 	%f8, %f27, %f1;
	setp.eq.f32 	%p3, %f8, 0f00000000;
	@%p3 bra 	$L__BB1_6;
	mul.f32 	%f28, %f7, %f2;
	mul.f32 	%f29, %f6, %f6;
	sub.f32 	%f30, %f28, %f29;
	div.rn.f32 	%f31, %f30, %f8;
	ld.global.f32 	%f32, [%rd1];
	add.f32 	%f33, %f32, %f31;
	st.global.f32 	[%rd1], %f33;
$L__BB1_6:
	bar.sync 	0;
	ld.shared.f32 	%f9, [%r35+-4];
	ld.shared.f32 	%f10, [%r8+-4];
	max.f32 	%f34, %f9, %f10;
	mul.f32 	%f11, %f34, %f1;
	setp.eq.f32 	%p4, %f11, 0f00000000;
	@%p4 bra 	$L__BB1_8;
	mul.f32 	%f35, %f10, %f2;
	mul.f32 	%f36, %f9, %f9;
	sub.f32 	%f37, %f35, %f36;
	div.rn.f32 	%f38, %f37, %f11;
	ld.global.f32 	%f39, [%rd1];
	add.f32 	%f40, %f39, %f38;
	st.global.f32 	[%rd1], %f40;
$L__BB1_8:
	bar.sync 	0;
	ld.shared.f32 	%f12, [%r35];
	ld.shared.f32 	%f13, [%r8];
	max.f32 	%f41, %f12, %f13;
	mul.f32 	%f14, %f41, %f1;
	setp.eq.f32 	%p5, %f14, 0f00000000;
	@%p5 bra 	$L__BB1_10;
	mul.f32 	%f42, %f13, %f2;
	mul.f32 	%f43, %f12, %f12;
	sub.f32 	%f44, %f42, %f43;
	div.rn.f32 	%f45, %f44, %f14;
	ld.global.f32 	%f46, [%rd1];
	add.f32 	%f47, %f46, %f45;
	st.global.f32 	[%rd1], %f47;
$L__BB1_10:
	bar.sync 	0;
	add.s32 	%r36, %r36, 4;
	add.s32 	%r35, %r35, 16;
	setp.ne.s32 	%p6, %r36, 0;
	@%p6 bra 	$L__BB1_2;
$L__BB1_11:
	setp.eq.s32 	%p7, %r2, 0;
	@%p7 bra 	$L__BB1_16;
	shl.b32 	%r32, %r37, 2;
	add.s32 	%r39, %r24, %r32;
	neg.s32 	%r38, %r2;
$L__BB1_13:
	.pragma "nounroll";
	ld.shared.f32 	%f15, [%r39];
	add.s32 	%r34, %r39, %r23;
	ld.shared.f32 	%f16, [%r34];
	max.f32 	%f48, %f15, %f16;
	mul.f32 	%f17, %f48, %f1;
	setp.eq.f32 	%p8, %f17, 0f00000000;
	@%p8 bra 	$L__BB1_15;
	mul.f32 	%f49, %f16, %f2;
	mul.f32 	%f50, %f15, %f15;
	sub.f32 	%f51, %f49, %f50;
	div.rn.f32 	%f52, %f51, %f17;
	ld.global.f32 	%f53, [%rd1];
	add.f32 	%f54, %f53, %f52;
	st.global.f32 	[%rd1], %f54;
$L__BB1_15:
	bar.sync 	0;
	add.s32 	%r39, %r39, 4;
	add.s32 	%r38, %r38, 1;
	setp.ne.s32 	%p9, %r38, 0;
	@%p9 bra 	$L__BB1_13;
$L__BB1_16:
	ret;

}
	// .globl	_Z21kernel_calcularMaximoPfS_i
.visible .entry _Z21kernel_calcularMaximoPfS_i(
	.param .u64 .ptr .align 1 _Z21kernel_calcularMaximoPfS_i_param_0,
	.param .u64 .ptr .align 1 _Z21kernel_calcularMaximoPfS_i_param_1,
	.param .u32 _Z21kernel_calcularMaximoPfS_i_param_2
)
{
	.reg .pred 	%p<7>;
	.reg .b32 	%r<16>;
	.reg .b32 	%f<14>;
	.reg .b64 	%rd<9>;

	ld.param.u64 	%rd3, [_Z21kernel_calcularMaximoPfS_i_param_0];
	ld.param.u64 	%rd2, [_Z21kernel_calcularMaximoPfS_i_param_1];
	ld.param.u32 	%r8, [_Z21kernel_calcularMaximoPfS_i_param_2];
	cvta.to.global.u64 	%rd4, %rd3;
	mov.u32 	%r1, %tid.x;
	mov.u32 	%r2, %ctaid.x;
	mov.u32 	%r15, %ntid.x;
	mad.lo.s32 	%r4, %r2, %r15, %r1;
	setp.ge.s32 	%p1, %r4, %r8;
	mul.wide.s32 	%rd5, %r4, 4;
	add.s64 	%rd1, %rd4, %rd5;
	mov.f32 	%f12, 0fCCBEBC20;
	@%p1 bra 	$L__BB2_2;
	ld.global.f32 	%f12, [%rd1];
$L__BB2_2:
	mov.u32 	%r9, %nctaid.x;
	mad.lo.s32 	%r10, %r9, %r15, %r4;
	setp.ge.s32 	%p2, %r10, %r8;
	mov.f32 	%f13, 0fCCBEBC20;
	@%p2 bra 	$L__BB2_4;
	ld.global.f32 	%f13, [%rd1];
$L__BB2_4:
	shl.b32 	%r11, %r1, 2;
	mov.u32 	%r12, sdata;
	add.s32 	%r5, %r12, %r11;
	max.f32 	%f7, %f12, %f13;
	st.shared.f32 	[%r5], %f7;
	bar.sync 	0;
	setp.lt.u32 	%p3, %r15, 2;
	@%p3 bra 	$L__BB2_8;
$L__BB2_5:
	shr.u32 	%r7, %r15, 1;
	setp.ge.u32 	%p4, %r1, %r7;
	@%p4 bra 	$L__BB2_7;
	ld.shared.f32 	%f8, [%r5];
	shl.b32 	%r13, %r7, 2;
	add.s32 	%r14, %r5, %r13;
	ld.shared.f32 	%f9, [%r14];
	max.f32 	%f10, %f8, %f9;
	st.shared.f32 	[%r5], %f10;
$L__BB2_7:
	bar.sync 	0;
	setp.gt.u32 	%p5, %r15, 3;
	mov.u32 	%r15, %r7;
	@%p5 bra 	$L__BB2_5;
$L__BB2_8:
	setp.ne.s32 	%p6, %r1, 0;
	@%p6 bra 	$L__BB2_10;
	ld.shared.f32 	%f11, [sdata];
	cvta.to.global.u64 	%rd6, %rd2;
	mul.wide.u32 	%rd7, %r2, 4;
	add.s64 	%rd8, %rd6, %rd7;
	st.global.f32 	[%rd8], %f11;
$L__BB2_10:
	ret;

}
	// .globl	_Z26kernel_calcularMediaBloquePfS_i
.visible .entry _Z26kernel_calcularMediaBloquePfS_i(
	.param .u64 .ptr .align 1 _Z26kernel_calcularMediaBloquePfS_i_param_0,
	.param .u64 .ptr .align 1 _Z26kernel_calcularMediaBloquePfS_i_param_1,
	.param .u32 _Z26kernel_calcularMediaBloquePfS_i_param_2
)
{
	.reg .pred 	%p<6>;
	.reg .b32 	%r<14>;
	.reg .b32 	%f<11>;
	.reg .b64 	%rd<9>;

	ld.param.u64 	%rd1, [_Z26kernel_calcularMediaBloquePfS_i_param_0];
	ld.param.u64 	%rd2, [_Z26kernel_calcularMediaBloquePfS_i_param_1];
	ld.param.u32 	%r8, [_Z26kernel_calcularMediaBloquePfS_i_param_2];
	mov.u32 	%r1, %tid.x;
	mov.u32 	%r2, %ctaid.x;
	mov.u32 	%r3, %ntid.x;
	mad.lo.s32 	%r4, %r2, %r3, %r1;
	setp.ge.s32 	%p1, %r4, %r8;
	mov.f32 	%f10, 0f00000000;
	@%p1 bra 	$L__BB3_2;
	cvta.to.global.u64 	%rd3, %rd1;
	mul.wide.s32 	%rd4, %r4, 4;
	add.s64 	%rd5, %rd3, %rd4;
	ld.global.f32 	%f10, [%rd5];
$L__BB3_2:
	shl.b32 	%r9, %r1, 2;
	mov.u32 	%r10, sdata;
	add.s32 	%r5, %r10, %r9;
	st.shared.f32 	[%r5], %f10;
	bar.sync 	0;
	setp.lt.u32 	%p2, %r3, 2;
	@%p2 bra 	$L__BB3_7;
	mov.u32 	%r13, %r3;
$L__BB3_4:
	shr.u32 	%r7, %r13, 1;
	setp.ge.u32 	%p3, %r1, %r7;
	@%p3 bra 	$L__BB3_6;
	shl.b32 	%r11, %r7, 2;
	add.s32 	%r12, %r5, %r11;
	ld.shared.f32 	%f4, [%r12];
	ld.shared.f32 	%f5, [%r5];
	add.f32 	%f6, %f4, %f5;
	st.shared.f32 	[%r5], %f6;
$L__BB3_6:
	bar.sync 	0;
	setp.gt.u32 	%p4, %r13, 3;
	mov.u32 	%r13, %r7;
	@%p4 bra 	$L__BB3_4;
$L__BB3_7:
	setp.ne.s32 	%p5, %r1, 0;
	@%p5 bra 	$L__BB3_9;
	ld.shared.f32 	%f7, [sdata];
	cvt.rn.f32.u32 	%f8, %r3;
	div.rn.f32 	%f9, %f7, %f8;
	cvta.to.global.u64 	%rd6, %rd2;
	mul.wide.u32 	%rd7, %r2, 4;
	add.s64 	%rd8, %rd6, %rd7;
	st.global.f32 	[%rd8], %f9;
$L__BB3_9:
	ret;

}


// ===== COMPILED SASS (sm_100) =====

	.target	sm_100

	.elftype	@"ET_EXEC"


//--------------------- .note.nv.tkinfo           --------------------------
	.section	.note.nv.tkinfo,"",@"SHT_NOTE"
	.sectionflags	@"SHF_NOTE_NV_TKINFO"
	.tkinfo
        /*0018*/ 	.word	0x00000002
        /*0030*/ 	.string	""
        /*0030*/ 	.string	"ptxas"
        /*0030*/ 	.string	"Cuda compilation tools, release 13.0, V13.0.88"
        /*0030*/ 	.string	"Build cuda_13.0.r13.0/compiler.36424714_0"
        /*0030*/ 	.string	"-arch sm_100 -m 64 "



//--------------------- .note.nv.cuinfo           --------------------------
	.section	.note.nv.cuinfo,"",@"SHT_NOTE"
	.sectionflags	@"SHF_NOTE_NV_CUINFO"
        /*0018*/ 	.short	0x0002
        /*001a*/ 	.short	0x0064
        /*001c*/ 	.short	0x0082
	.zero		2


//--------------------- .nv.info                  --------------------------
	.section	.nv.info,"",@"SHT_CUDA_INFO"
	.align	4


	//----- nvinfo : EIATTR_REGCOUNT
	.align		4
        /*0000*/ 	.byte	0x04, 0x2f
        /*0002*/ 	.short	(.L_1 - .L_0)
	.align		4
.L_0:
        /*0004*/ 	.word	index@(_Z16kernel_calcularCPfS_S_i)
        /*0008*/ 	.word	0x0000001b


	//----- nvinfo : EIATTR_FRAME_SIZE
	.align		4
.L_1:
        /*000c*/ 	.byte	0x04, 0x11
        /*000e*/ 	.short	(.L_3 - .L_2)
	.align		4
.L_2:
        /*0010*/ 	.word	index@($__internal_2_$__cuda_sm3x_div_rn_noftz_f32_slowpath)
        /*0014*/ 	.word	0x00000000


	//----- nvinfo : EIATTR_FRAME_SIZE
	.align		4
.L_3:
        /*0018*/ 	.byte	0x04, 0x11
        /*001a*/ 	.short	(.L_5 - .L_4)
	.align		4
.L_4:
        /*001c*/ 	.word	index@(_Z16kernel_calcularCPfS_S_i)
        /*0020*/ 	.word	0x00000000


	//----- nvinfo : EIATTR_REGCOUNT
	.align		4
.L_5:
        /*0024*/ 	.byte	0x04, 0x2f
        /*0026*/ 	.short	(.L_7 - .L_6)
	.align		4
.L_6:
        /*0028*/ 	.word	index@(_Z19kernel_calcularC_mcPfS_S_i)
        /*002c*/ 	.word	0x00000018


	//----- nvinfo : EIATTR_FRAME_SIZE
	.align		4
.L_7:
        /*0030*/ 	.byte	0x04, 0x11
        /*0032*/ 	.short	(.L_9 - .L_8)
	.align		4
.L_8:
        /*0034*/ 	.word	index@($__internal_1_$__cuda_sm3x_div_rn_noftz_f32_slowpath)
        /*0038*/ 	.word	0x00000000


	//----- nvinfo : EIATTR_FRAME_SIZE
	.align		4
.L_9:
        /*003c*/ 	.byte	0x04, 0x11
        /*003e*/ 	.short	(.L_11 - .L_10)
	.align		4
.L_10:
        /*0040*/ 	.word	index@(_Z19kernel_calcularC_mcPfS_S_i)
        /*0044*/ 	.word	0x00000000


	//----- nvinfo : EIATTR_REGCOUNT
	.align		4
.L_11:
        /*0048*/ 	.byte	0x04, 0x2f
        /*004a*/ 	.short	(.L_13 - .L_12)
	.align		4
.L_12:
        /*004c*/ 	.word	index@(_Z21kernel_calcularMaximoPfS_i)
        /*0050*/ 	.word	0x0000000c


	//----- nvinfo : EIATTR_FRAME_SIZE
	.align		4
.L_13:
        /*0054*/ 	.byte	0x04, 0x11
        /*0056*/ 	.short	(.L_15 - .L_14)
	.align		4
.L_14:
        /*0058*/ 	.word	index@(_Z21kernel_calcularMaximoPfS_i)
        /*005c*/ 	.word	0x00000000


	//----- nvinfo : EIATTR_REGCOUNT
	.align		4
.L_15:
        /*0060*/ 	.byte	0x04, 0x2f
        /*0062*/ 	.short	(.L_17 - .L_16)
	.align		4
.L_16:
        /*0064*/ 	.word	index@(_Z26kernel_calcularMediaBloquePfS_i)
        /*0068*/ 	.word	0x00000010


	//----- nvinfo : EIATTR_FRAME_SIZE
	.align		4
.L_17:
        /*006c*/ 	.byte	0x04, 0x11
        /*006e*/ 	.short	(.L_19 - .L_18)
	.align		4
.L_18:
        /*0070*/ 	.word	index@($__internal_0_$__cuda_sm3x_div_rn_noftz_f32_slowpath)
        /*0074*/ 	.word	0x00000000


	//----- nvinfo : EIATTR_FRAME_SIZE
	.align		4
.L_19:
        /*0078*/ 	.byte	0x04, 0x11
        /*007a*/ 	.short	(.L_21 - .L_20)
	.align		4
.L_20:
        /*007c*/ 	.word	index@(_Z26kernel_calcularMediaBloquePfS_i)
        /*0080*/ 	.word	0x00000000


	//----- nvinfo : EIATTR_MIN_STACK_SIZE
	.align		4
.L_21:
        /*0084*/ 	.byte	0x04, 0x12
        /*0086*/ 	.short	(.L_23 - .L_22)
	.align		4
.L_22:
        /*0088*/ 	.word	index@(_Z26kernel_calcularMediaBloquePfS_i)
        /*008c*/ 	.word	0x00000000


	//----- nvinfo : EIATTR_MIN_STACK_SIZE
	.align		4
.L_23:
        /*0090*/ 	.byte	0x04, 0x12
        /*0092*/ 	.short	(.L_25 - .L_24)
	.align		4
.L_24:
        /*0094*/ 	.word	index@(_Z21kernel_calcularMaximoPfS_i)
        /*0098*/ 	.word	0x00000000


	//----- nvinfo : EIATTR_MIN_STACK_SIZE
	.align		4
.L_25:
        /*009c*/ 	.byte	0x04, 0x12
        /*009e*/ 	.short	(.L_27 - .L_26)
	.align		4
.L_26:
        /*00a0*/ 	.word	index@(_Z19kernel_calcularC_mcPfS_S_i)
        /*00a4*/ 	.word	0x00000000


	//----- nvinfo : EIATTR_MIN_STACK_SIZE
	.align		4
.L_27:
        /*00a8*/ 	.byte	0x04, 0x12
        /*00aa*/ 	.short	(.L_29 - .L_28)
	.align		4
.L_28:
        /*00ac*/ 	.word	index@(_Z16kernel_calcularCPfS_S_i)
        /*00b0*/ 	.word	0x00000000
.L_29:


//--------------------- .nv.compat                --------------------------
	.section	.nv.compat,"",@"SHT_CUDA_COMPAT_INFO"
	.align	4
        /*0000*/ 	.byte	0x02, 0x09, 0x00, 0x00, 0x02, 0x02, 0x01, 0x00, 0x02, 0x05, 0x05, 0x00, 0x03, 0x07, 0x01, 0x01
        /*0010*/ 	.byte	0x02, 0x03, 0x00, 0x00, 0x02, 0x06, 0x01, 0x00, 0x04, 0x0b, 0x08, 0x00, 0x01, 0x00, 0x00, 0x00
        /*0020*/ 	.byte	0x00, 0x00, 0x00, 0x00


//--------------------- .nv.info._Z26kernel_calcularMediaBloquePfS_i --------------------------
	.section	.nv.info._Z26kernel_calcularMediaBloquePfS_i,"",@"SHT_CUDA_INFO"
	.sectionflags	@""
	.align	4


	//----- nvinfo : EIATTR_CUDA_API_VERSION
	.align		4
        /*0000*/ 	.byte	0x04, 0x37
        /*0002*/ 	.short	(.L_31 - .L_30)
.L_30:
        /*0004*/ 	.word	0x00000082


	//----- nvinfo : EIATTR_KPARAM_INFO
	.align		4
.L_31:
        /*0008*/ 	.byte	0x04, 0x17
        /*000a*/ 	.short	(.L_33 - .L_32)
.L_32:
        /*000c*/ 	.word	0x00000000
        /*0010*/ 	.short	0x0002
        /*0012*/ 	.short	0x0010
        /*0014*/ 	.byte	0x00, 0xf0, 0x11, 0x00


	//----- nvinfo : EIATTR_KPARAM_INFO
	.align		4
.L_33:
        /*0018*/ 	.byte	0x04, 0x17
        /*001a*/ 	.short	(.L_35 - .L_34)
.L_34:
        /*001c*/ 	.word	0x00000000
        /*0020*/ 	.short	0x0001
        /*0022*/ 	.short	0x0008
        /*0024*/ 	.byte	0x00, 0xf5, 0x21, 0x00


	//----- nvinfo : EIATTR_KPARAM_INFO
	.align		4
.L_35:
        /*0028*/ 	.byte	0x04, 0x17
        /*002a*/ 	.short	(.L_37 - .L_36)
.L_36:
        /*002c*/ 	.word	0x00000000
        /*0030*/ 	.short	0x0000
        /*0032*/ 	.short	0x0000
        /*0034*/ 	.byte	0x00, 0xf5, 0x21, 0x00


	//----- nvinfo : EIATTR_SPARSE_MMA_MASK
	.align		4
.L_37:
        /*0038*/ 	.byte	0x03, 0x50
        /*003a*/ 	.short	0x0000


	//----- nvinfo : EIATTR_MAXREG_COUNT
	.align		4
        /*003c*/ 	.byte	0x03, 0x1b
        /*003e*/ 	.short	0x00ff


	//----- nvinfo : EIATTR_NUM_BARRIERS
	.align		4
        /*0040*/ 	.byte	0x02, 0x4c
        /*0042*/ 	.byte	0x01
	.zero		1


	//----- nvinfo : EIATTR_MERCURY_ISA_VERSION
	.align		4
        /*0044*/ 	.byte	0x03, 0x5f
        /*0046*/ 	.short	0x0101


	//----- nvinfo : EIATTR_VRC_CTA_INIT_COUNT
	.align		4
        /*0048*/ 	.byte	0x02, 0x4a
	.zero		1
	.zero		1


	//----- nvinfo : EIATTR_EXIT_INSTR_OFFSETS
	.align		4
        /*004c*/ 	.byte	0x04, 0x1c
        /*004e*/ 	.short	(.L_39 - .L_38)


	//   ....[0]....
.L_38:
        /*0050*/ 	.word	0x00000210


	//   ....[1]....
        /*0054*/ 	.word	0x00000350


	//----- nvinfo : EIATTR_CRS_STACK_SIZE
	.align		4
.L_39:
        /*0058*/ 	.byte	0x04, 0x1e
        /*005a*/ 	.short	(.L_41 - .L_40)
.L_40:
        /*005c*/ 	.word	0x00000000


	//----- nvinfo : EIATTR_CBANK_PARAM_SIZE
	.align		4
.L_41:
        /*0060*/ 	.byte	0x03, 0x19
        /*0062*/ 	.short	0x0014


	//----- nvinfo : EIATTR_PARAM_CBANK
	.align		4
        /*0064*/ 	.byte	0x04, 0x0a
        /*0066*/ 	.short	(.L_43 - .L_42)
	.align		4
.L_42:
        /*0068*/ 	.word	index@(.nv.constant0._Z26kernel_calcularMediaBloquePfS_i)
        /*006c*/ 	.short	0x0380
        /*006e*/ 	.short	0x0014


	//----- nvinfo : EIATTR_SW_WAR
	.align		4
.L_43:
        /*0070*/ 	.byte	0x04, 0x36
        /*0072*/ 	.short	(.L_45 - .L_44)
.L_44:
        /*0074*/ 	.word	0x00000008
.L_45:


//--------------------- .nv.info._Z21kernel_calcularMaximoPfS_i --------------------------
	.section	.nv.info._Z21kernel_calcularMaximoPfS_i,"",@"SHT_CUDA_INFO"
	.sectionflags	@""
	.align	4


	//----- nvinfo : EIATTR_CUDA_API_VERSION
	.align		4
        /*0000*/ 	.byte	0x04, 0x37
        /*0002*/ 	.short	(.L_47 - .L_46)
.L_46:
        /*0004*/ 	.word	0x00000082


	//----- nvinfo : EIATTR_KPARAM_INFO
	.align		4
.L_47:
        /*0008*/ 	.byte	0x04, 0x17
        /*000a*/ 	.short	(.L_49 - .L_48)
.L_48:
        /*000c*/ 	.word	0x00000000
        /*0010*/ 	.short	0x0002
        /*0012*/ 	.short	0x0010
        /*0014*/ 	.byte	0x00, 0xf0, 0x11, 0x00


	//----- nvinfo : EIATTR_KPARAM_INFO
	.align		4
.L_49:
        /*0018*/ 	.byte	0x04, 0x17
        /*001a*/ 	.short	(.L_51 - .L_50)
.L_50:
        /*001c*/ 	.word	0x00000000
        /*0020*/ 	.short	0x0001
        /*0022*/ 	.short	0x0008
        /*0024*/ 	.byte	0x00, 0xf5, 0x21, 0x00


	//----- nvinfo : EIATTR_KPARAM_INFO
	.align		4
.L_51:
        /*0028*/ 	.byte	0x04, 0x17
        /*002a*/ 	.short	(.L_53 - .L_52)
.L_52:
        /*002c*/ 	.word	0x00000000
        /*0030*/ 	.short	0x0000
        /*0032*/ 	.short	0x0000
        /*0034*/ 	.byte	0x00, 0xf5, 0x21, 0x00


	//----- nvinfo : EIATTR_SPARSE_MMA_MASK
	.align		4
.L_53:
        /*0038*/ 	.byte	0x03, 0x50
        /*003a*/ 	.short	0x0000


	//----- nvinfo : EIATTR_MAXREG_COUNT
	.align		4
        /*003c*/ 	.byte	0x03, 0x1b
        /*003e*/ 	.short	0x00ff


	//----- nvinfo : EIATTR_NUM_BARRIERS
	.align		4
        /*0040*/ 	.byte	0x02, 0x4c
        /*0042*/ 	.byte	0x01
	.zero		1


	//----- nvinfo : EIATTR_MERCURY_ISA_VERSION
	.align		4
        /*0044*/ 	.byte	0x03, 0x5f
        /*0046*/ 	.short	0x0101


	//----- nvinfo : EIATTR_VRC_CTA_INIT_COUNT
	.align		4
        /*0048*/ 	.byte	0x02, 0x4a
	.zero		1
	.zero		1


	//----- nvinfo : EIATTR_EXIT_INSTR_OFFSETS
	.align		4
        /*004c*/ 	.byte	0x04, 0x1c
        /*004e*/ 	.short	(.L_55 - .L_54)


	//   ....[0]....
.L_54:
        /*0050*/ 	.word	0x00000270


	//   ....[1]....
        /*0054*/ 	.word	0x000002f0


	//----- nvinfo : EIATTR_CBANK_PARAM_SIZE
	.align		4
.L_55:
        /*0058*/ 	.byte	0x03, 0x19
        /*005a*/ 	.short	0x0014


	//----- nvinfo : EIATTR_PARAM_CBANK
	.align		4
        /*005c*/ 	.byte	0x04, 0x0a
        /*005e*/ 	.short	(.L_57 - .L_56)
	.align		4
.L_56:
        /*0060*/ 	.word	index@(.nv.constant0._Z21kernel_calcularMaximoPfS_i)
        /*0064*/ 	.short	0x0380
        /*0066*/ 	.short	0x0014


	//----- nvinfo : EIATTR_SW_WAR
	.align		4
.L_57:
        /*0068*/ 	.byte	0x04, 0x36
        /*006a*/ 	.short	(.L_59 - .L_58)
.L_58:
        /*006c*/ 	.word	0x00000008
.L_59:


//--------------------- .nv.info._Z19kernel_calcularC_mcPfS_S_i --------------------------
	.section	.nv.info._Z19kernel_calcularC_mcPfS_S_i,"",@"SHT_CUDA_INFO"
	.sectionflags	@""
	.align	4


	//----- nvinfo : EIATTR_CUDA_API_VERSION
	.align		4
        /*0000*/ 	.byte	0x04, 0x37
        /*0002*/ 	.short	(.L_61 - .L_60)
.L_60:
        /*0004*/ 	.word	0x00000082


	//----- nvinfo : EIATTR_KPARAM_INFO
	.align		4
.L_61:
        /*0008*/ 	.byte	0x04, 0x17
        /*000a*/ 	.short	(.L_63 - .L_62)
.L_62:
        /*000c*/ 	.word	0x00000000
        /*0010*/ 	.short	0x0003
        /*0012*/ 	.short	0x0018
        /*0014*/ 	.byte	0x00, 0xf0, 0x11, 0x00


	//----- nvinfo : EIATTR_KPARAM_INFO
	.align		4
.L_63:
        /*0018*/ 	.byte	0x04, 0x17
        /*001a*/ 	.short	(.L_65 - .L_64)
.L_64:
        /*001c*/ 	.word	0x00000000
        /*0020*/ 	.short	0x0002
        /*0022*/ 	.short	0x0010
        /*0024*/ 	.byte	0x00, 0xf5, 0x21, 0x00


	//----- nvinfo : EIATTR_KPARAM_INFO
	.align		4
.L_65:
        /*0028*/ 	.byte	0x04, 0x17
        /*002a*/ 	.short	(.L_67 - .L_66)
.L_66:
        /*002c*/ 	.word	0x00000000
        /*0030*/ 	.short	0x0001
        /*0032*/ 	.short	0x0008
        /*0034*/ 	.byte	0x00, 0xf5, 0x21, 0x00


	//----- nvinfo : EIATTR_KPARAM_INFO
	.align		4
.L_67:
        /*0038*/ 	.byte	0x04, 0x17
        /*003a*/ 	.short	(.L_69 - .L_68)
.L_68:
        /*003c*/ 	.word	0x00000000
        /*0040*/ 	.short	0x0000
        /*0042*/ 	.short	0x0000
        /*0044*/ 	.byte	0x00, 0xf5, 0x21, 0x00


	//----- nvinfo : EIATTR_SPARSE_MMA_MASK
	.align		4
.L_69:
        /*0048*/ 	.byte	0x03, 0x50
        /*004a*/ 	.short	0x0000


	//----- nvinfo : EIATTR_MAXREG_COUNT
	.align		4
        /*004c*/ 	.byte	0x03, 0x1b
        /*004e*/ 	.short	0x00ff


	//----- nvinfo : EIATTR_NUM_BARRIERS
	.align		4
        /*0050*/ 	.byte	0x02, 0x4c
        /*0052*/ 	.byte	0x01
	.zero		1


	//----- nvinfo : EIATTR_MERCURY_ISA_VERSION
	.align		4
        /*0054*/ 	.byte	0x03, 0x5f
        /*0056*/ 	.short	0x0101


	//----- nvinfo : EIATTR_VRC_CTA_INIT_COUNT
	.align		4
        /*0058*/ 	.byte	0x02, 0x4a
	.zero		1
	.zero		1


	//----- nvinfo : EIATTR_EXIT_INSTR_OFFSETS
	.align		4
        /*005c*/ 	.byte	0x04, 0x1c
        /*005e*/ 	.short	(.L_71 - .L_70)


	//   ....[0]....
.L_70:
        /*0060*/ 	.word	0x00000930


	//   ....[1]....
        /*0064*/ 	.word	0x00000b60


	//----- nvinfo : EIATTR_CRS_STACK_SIZE
	.align		4
.L_71:
        /*0068*/ 	.byte	0x04, 0x1e
        /*006a*/ 	.short	(.L_73 - .L_72)
.L_72:
        /*006c*/ 	.word	0x00000000


	//----- nvinfo : EIATTR_CBANK_PARAM_SIZE
	.align		4
.L_73:
        /*0070*/ 	.byte	0x03, 0x19
        /*0072*/ 	.short	0x001c


	//----- nvinfo : EIATTR_PARAM_CBANK
	.align		4
        /*0074*/ 	.byte	0x04, 0x0a
        /*0076*/ 	.short	(.L_75 - .L_74)
	.align		4
.L_74:
        /*0078*/ 	.word	index@(.nv.constant0._Z19kernel_calcularC_mcPfS_S_i)
        /*007c*/ 	.short	0x0380
        /*007e*/ 	.short	0x001c


	//----- nvinfo : EIATTR_SW_WAR
	.align		4
.L_75:
        /*0080*/ 	.byte	0x04, 0x36
        /*0082*/ 	.short	(.L_77 - .L_76)
.L_76:
        /*0084*/ 	.word	0x00000008
.L_77:


//--------------------- .nv.info._Z16kernel_calcularCPfS_S_i --------------------------
	.section	.nv.info._Z16kernel_calcularCPfS_S_i,"",@"SHT_CUDA_INFO"
	.sectionflags	@""
	.align	4


	//----- nvinfo : EIATTR_CUDA_API_VERSION
	.align		4
        /*0000*/ 	.byte	0x04, 0x37
        /*0002*/ 	.short	(.L_79 - .L_78)
.L_78:
        /*0004*/ 	.word	0x00000082


	//----- nvinfo : EIATTR_KPARAM_INFO
	.align		4
.L_79:
        /*0008*/ 	.byte	0x04, 0x17
        /*000a*/ 	.short	(.L_81 - .L_80)
.L_80:
        /*000c*/ 	.word	0x00000000
        /*0010*/ 	.short	0x0003
        /*0012*/ 	.short	0x0018
        /*0014*/ 	.byte	0x00, 0xf0, 0x11, 0x00


	//----- nvinfo : EIATTR_KPARAM_INFO
	.align		4
.L_81:
        /*0018*/ 	.byte	0x04, 0x17
        /*001a*/ 	.short	(.L_83 - .L_82)
.L_82:
        /*001c*/ 	.word	0x00000000
        /*0020*/ 	.short	0x0002
        /*0022*/ 	.short	0x0010
        /*0024*/ 	.byte	0x00, 0xf5, 0x21, 0x00


	//----- nvinfo : EIATTR_KPARAM_INFO
	.align		4
.L_83:
        /*0028*/ 	.byte	0x04, 0x17
        /*002a*/ 	.short	(.L_85 - .L_84)
.L_84:
        /*002c*/ 	.word	0x00000000
        /*0030*/ 	.short	0x0001
        /*0032*/ 	.short	0x0008
        /*0034*/ 	.byte	0x00, 0xf5, 0x21, 0x00


	//----- nvinfo : EIATTR_KPARAM_INFO
	.align		4
.L_85:
        /*0038*/ 	.byte	0x04, 0x17
        /*003a*/ 	.short	(.L_87 - .L_86)
.L_86:
        /*003c*/ 	.word	0x00000000
        /*0040*/ 	.short	0x0000
        /*0042*/ 	.short	0x0000
        /*0044*/ 	.byte	0x00, 0xf5, 0x21, 0x00


	//----- nvinfo : EIATTR_SPARSE_MMA_MASK
	.align		4
.L_87:
        /*0048*/ 	.byte	0x03, 0x50
        /*004a*/ 	.short	0x0000


	//----- nvinfo : EIATTR_MAXREG_COUNT
	.align		4
        /*004c*/ 	.byte	0x03, 0x1b
        /*004e*/ 	.short	0x00ff


	//----- nvinfo : EIATTR_MERCURY_ISA_VERSION
	.align		4
        /*0050*/ 	.byte	0x03, 0x5f
        /*0052*/ 	.short	0x0101


	//----- nvinfo : EIATTR_VRC_CTA_INIT_COUNT
	.align		4
        /*0054*/ 	.byte	0x02, 0x4a
	.zero		1
	.zero		1


	//----- nvinfo : EIATTR_EXIT_INSTR_OFFSETS
	.align		4
        /*0058*/ 	.byte	0x04, 0x1c
        /*005a*/ 	.short	(.L_89 - .L_88)


	//   ....[0]....
.L_88:
        /*005c*/ 	.word	0x00000060


	//   ....[1]....
        /*0060*/ 	.word	0x00000360


	//   ....[2]....
        /*0064*/ 	.word	0x00000b00


	//----- nvinfo : EIATTR_CRS_STACK_SIZE
	.align		4
.L_89:
        /*0068*/ 	.byte	0x04, 0x1e
        /*006a*/ 	.short	(.L_91 - .L_90)
.L_90:
        /*006c*/ 	.word	0x00000000


	//----- nvinfo : EIATTR_CBANK_PARAM_SIZE
	.align		4
.L_91:
        /*0070*/ 	.byte	0x03, 0x19
        /*0072*/ 	.short	0x001c


	//----- nvinfo : EIATTR_PARAM_CBANK
	.align		4
        /*0074*/ 	.byte	0x04, 0x0a
        /*0076*/ 	.short	(.L_93 - .L_92)
	.align		4
.L_92:
        /*0078*/ 	.word	index@(.nv.constant0._Z16kernel_calcularCPfS_S_i)
        /*007c*/ 	.short	0x0380
        /*007e*/ 	.short	0x001c


	//----- nvinfo : EIATTR_SW_WAR
	.align		4
.L_93:
        /*0080*/ 	.byte	0x04, 0x36
        /*0082*/ 	.short	(.L_95 - .L_94)
.L_94:
        /*0084*/ 	.word	0x00000008
.L_95:


//--------------------- .nv.callgraph             --------------------------
	.section	.nv.callgraph,"",@"SHT_CUDA_CALLGRAPH"
	.align	4
	.sectionentsize	8
	.align		4
        /*0000*/ 	.word	0x00000000
	.align		4
        /*0004*/ 	.word	0xffffffff
	.align		4
        /*0008*/ 	.word	0x00000000
	.align		4
        /*000c*/ 	.word	0xfffffffe
	.align		4
        /*0010*/ 	.word	0x00000000
	.align		4
        /*0014*/ 	.word	0xfffffffd
	.align		4
        /*0018*/ 	.word	0x00000000
	.align		4
        /*001c*/ 	.word	0xfffffffc


//--------------------- .text._Z26kernel_calcularMediaBloquePfS_i --------------------------
	.section	.text._Z26kernel_calcularMediaBloquePfS_i,"ax",@progbits
	.align	128
        .global         _Z26kernel_calcularMediaBloquePfS_i
        .type           _Z26kernel_calcularMediaBloquePfS_i,@function
        .size           _Z26kernel_calcularMediaBloquePfS_i,(.L_x_85 - _Z26kernel_calcularMediaBloquePfS_i)
        .other          _Z26kernel_calcularMediaBloquePfS_i,@"STO_CUDA_ENTRY STV_DEFAULT"
_Z26kernel_calcularMediaBloquePfS_i:
.text._Z26kernel_calcularMediaBloquePfS_i:
[----:B------:R-:W-:Y:S01]  /*0000*/  LDC R1, c[0x0][0x37c] ;  /* 0x0000df00ff017b82 */ /* 0x000fe20000000800 */
[----:B------:R-:W0:Y:S01]  /*0010*/  S2R R7, SR_TID.X ;  /* 0x0000000000077919 */ /* 0x000e220000002100 */
[----:B------:R-:W0:Y:S01]  /*0020*/  LDCU UR8, c[0x0][0x360] ;  /* 0x00006c00ff0877ac */ /* 0x000e220008000800 */
[----:B------:R-:W-:Y:S01]  /*0030*/  IMAD.MOV.U32 R0, RZ, RZ, RZ ;  /* 0x000000ffff007224 */ /* 0x000fe200078e00ff */
[----:B------:R-:W0:Y:S01]  /*0040*/  S2R R2, SR_CTAID.X ;  /* 0x0000000000027919 */ /* 0x000e220000002500 */
[----:B------:R-:W1:Y:S01]  /*0050*/  LDCU UR4, c[0x0][0x390] ;  /* 0x00007200ff0477ac */ /* 0x000e620008000800 */
[----:B------:R-:W2:Y:S01]  /*0060*/  LDCU.64 UR6, c[0x0][0x358] ;  /* 0x00006b00ff0677ac */ /* 0x000ea20008000a00 */
[----:B0-----:R-:W-:-:S05]  /*0070*/  IMAD R3, R2, UR8, R7 ;  /* 0x0000000802037c24 */ /* 0x001fca000f8e0207 */
[----:B-1----:R-:W-:-:S13]  /*0080*/  ISETP.GE.AND P0, PT, R3, UR4, PT ;  /* 0x0000000403007c0c */ /* 0x002fda000bf06270 */
[----:B------:R-:W0:Y:S02]  /*0090*/  @!P0 LDC.64 R4, c[0x0][0x380] ;  /* 0x0000e000ff048b82 */ /* 0x000e240000000a00 */
[----:B0-----:R-:W-:-:S05]  /*00a0*/  @!P0 IMAD.WIDE R4, R3, 0x4, R4 ;  /* 0x0000000403048825 */ /* 0x001fca00078e0204 */
[----:B--2---:R-:W2:Y:S01]  /*00b0*/  @!P0 LDG.E R0, desc[UR6][R4.64] ;  /* 0x0000000604008981 */ /* 0x004ea2000c1e1900 */
[----:B------:R-:W0:Y:S01]  /*00c0*/  S2UR UR5, SR_CgaCtaId ;  /* 0x00000000000579c3 */ /* 0x000e220000008800 */
[----:B------:R-:W-:Y:S01]  /*00d0*/  UMOV UR4, 0x400 ;  /* 0x0000040000047882 */ /* 0x000fe20000000000 */
[----:B------:R-:W-:Y:S01]  /*00e0*/  UISETP.GE.U32.AND UP0, UPT, UR8, 0x2, UPT ;  /* 0x000000020800788c */ /* 0x000fe2000bf06070 */
[----:B------:R-:W-:Y:S01]  /*00f0*/  ISETP.NE.AND P1, PT, R7, RZ, PT ;  /* 0x000000ff0700720c */ /* 0x000fe20003f25270 */
[----:B0-----:R-:W-:-:S06]  /*0100*/  ULEA UR4, UR5, UR4, 0x18 ;  /* 0x0000000405047291 */ /* 0x001fcc000f8ec0ff */
[----:B------:R-:W-:-:S05]  /*0110*/  LEA R3, R7, UR4, 0x2 ;  /* 0x0000000407037c11 */ /* 0x000fca000f8e10ff */
[----:B--2---:R0:W-:Y:S01]  /*0120*/  STS [R3], R0 ;  /* 0x0000000003007388 */ /* 0x0041e20000000800 */
[----:B------:R-:W-:Y:S06]  /*0130*/  BAR.SYNC.DEFER_BLOCKING 0x0 ;  /* 0x0000000000007b1d */ /* 0x000fec0000010000 */
[----:B------:R-:W-:Y:S05]  /*0140*/  BRA.U !UP0, `(.L_x_0) ;  /* 0x0000000108307547 */ /* 0x000fea000b800000 */
[----:B0-----:R-:W-:-:S07]  /*0150*/  IMAD.U32 R0, RZ, RZ, UR8 ;  /* 0x00000008ff007e24 */ /* 0x001fce000f8e00ff */
.L_x_1:
[----:B------:R-:W-:-:S04]  /*0160*/  SHF.R.U32.HI R8, RZ, 0x1, R0 ;  /* 0x00000001ff087819 */ /* 0x000fc80000011600 */
[----:B------:R-:W-:-:S13]  /*0170*/  ISETP.GE.U32.AND P0, PT, R7, R8, PT ;  /* 0x000000080700720c */ /* 0x000fda0003f06070 */
[----:B------:R-:W-:Y:S01]  /*0180*/  @!P0 IMAD R4, R8, 0x4, R3 ;  /* 0x0000000408048824 */ /* 0x000fe200078e0203 */
[----:B------:R-:W-:Y:S05]  /*0190*/  @!P0 LDS R5, [R3] ;  /* 0x0000000003058984 */ /* 0x000fea0000000800 */
[----:B------:R-:W0:Y:S02]  /*01a0*/  @!P0 LDS R4, [R4] ;  /* 0x0000000004048984 */ /* 0x000e240000000800 */
[----:B0-----:R-:W-:-:S05]  /*01b0*/  @!P0 FADD R6, R4, R5 ;  /* 0x0000000504068221 */ /* 0x001fca0000000000 */
[----:B------:R1:W-:Y:S01]  /*01c0*/  @!P0 STS [R3], R6 ;  /* 0x0000000603008388 */ /* 0x0003e20000000800 */
[----:B------:R-:W-:Y:S01]  /*01d0*/  BAR.SYNC.DEFER_BLOCKING 0x0 ;  /* 0x0000000000007b1d */ /* 0x000fe20000010000 */
[----:B------:R-:W-:Y:S01]  /*01e0*/  ISETP.GT.U32.AND P0, PT, R0, 0x3, PT ;  /* 0x000000030000780c */ /* 0x000fe20003f04070 */
[----:B------:R-:W-:-:S12]  /*01f0*/  IMAD.MOV.U32 R0, RZ, RZ, R8 ;  /* 0x000000ffff007224 */ /* 0x000fd800078e0008 */
[----:B-1----:R-:W-:Y:S05]  /*0200*/  @P0 BRA `(.L_x_1) ;  /* 0xfffffffc00d40947 */ /* 0x002fea000383ffff */
.L_x_0:
[----:B------:R-:W-:Y:S05]  /*0210*/  @P1 EXIT ;  /* 0x000000000000194d */ /* 0x000fea0003800000 */
[----:B------:R-:W1:Y:S01]  /*0220*/  S2UR UR5, SR_CgaCtaId ;  /* 0x00000000000579c3 */ /* 0x000e620000008800 */
[----:B------:R-:W-:Y:S01]  /*0230*/  UMOV UR4, 0x400 ;  /* 0x0000040000047882 */ /* 0x000fe20000000000 */
[----:B0-----:R-:W-:-:S04]  /*0240*/  I2FP.F32.U32 R3, UR8 ;  /* 0x0000000800037c45 */ /* 0x001fc80008201000 */
[----:B------:R-:W0:Y:S02]  /*0250*/  MUFU.RCP R4, R3 ;  /* 0x0000000300047308 */ /* 0x000e240000001000 */
[----:B0-----:R-:W-:Y:S01]  /*0260*/  FFMA R5, -R3, R4, 1 ;  /* 0x3f80000003057423 */ /* 0x001fe20000000104 */
[----:B-1----:R-:W-:-:S03]  /*0270*/  ULEA UR4, UR5, UR4, 0x18 ;  /* 0x0000000405047291 */ /* 0x002fc6000f8ec0ff */
[----:B------:R-:W-:-:S06]  /*0280*/  FFMA R5, R4, R5, R4 ;  /* 0x0000000504057223 */ /* 0x000fcc0000000004 */
[----:B------:R-:W0:Y:S02]  /*0290*/  LDS R0, [UR4] ;  /* 0x00000004ff007984 */ /* 0x000e240008000800 */
[----:B0-----:R-:W0:Y:S01]  /*02a0*/  FCHK P0, R0, R3 ;  /* 0x0000000300007302 */ /* 0x001e220000000000 */
[----:B------:R-:W-:-:S04]  /*02b0*/  FFMA R4, R0, R5, RZ ;  /* 0x0000000500047223 */ /* 0x000fc800000000ff */
[----:B------:R-:W-:-:S04]  /*02c0*/  FFMA R6, -R3, R4, R0 ;  /* 0x0000000403067223 */ /* 0x000fc80000000100 */
[----:B------:R-:W-:Y:S01]  /*02d0*/  FFMA R7, R5, R6, R4 ;  /* 0x0000000605077223 */ /* 0x000fe20000000004 */
[----:B0-----:R-:W-:Y:S06]  /*02e0*/  @!P0 BRA `(.L_x_2) ;  /* 0x00000000000c8947 */ /* 0x001fec0003800000 */
[----:B------:R-:W-:-:S07]  /*02f0*/  MOV R4, 0x310 ;  /* 0x0000031000047802 */ /* 0x000fce0000000f00 */
[----:B------:R-:W-:Y:S05]  /*0300*/  CALL.REL.NOINC `($__internal_0_$__cuda_sm3x_div_rn_noftz_f32_slowpath) ;  /* 0x0000000000147944 */ /* 0x000fea0003c00000 */
[----:B------:R-:W-:-:S07]  /*0310*/  IMAD.MOV.U32 R7, RZ, RZ, R0 ;  /* 0x000000ffff077224 */ /* 0x000fce00078e0000 */
.L_x_2:
[----:B------:R-:W0:Y:S02]  /*0320*/  LDC.64 R4, c[0x0][0x388] ;  /* 0x0000e200ff047b82 */ /* 0x000e240000000a00 */
[----:B0-----:R-:W-:-:S05]  /*0330*/  IMAD.WIDE.U32 R2, R2, 0x4, R4 ;  /* 0x0000000402027825 */ /* 0x001fca00078e0004 */
[----:B------:R-:W-:Y:S01]  /*0340*/  STG.E desc[UR6][R2.64], R7 ;  /* 0x0000000702007986 */ /* 0x000fe2000c101906 */
[----:B------:R-:W-:Y:S05]  /*0350*/  EXIT ;  /* 0x000000000000794d */ /* 0x000fea0003800000 */
        .weak           $__internal_0_$__cuda_sm3x_div_rn_noftz_f32_slowpath
        .type           $__internal_0_$__cuda_sm3x_div_rn_noftz_f32_slowpath,@function
        .size           $__internal_0_$__cuda_sm3x_div_rn_noftz_f32_slowpath,(.L_x_85 - $__internal_0_$__cuda_sm3x_div_rn_noftz_f32_slowpath)
$__internal_0_$__cuda_sm3x_div_rn_noftz_f32_slowpath:
[--C-:B------:R-:W-:Y:S01]  /*0360*/  SHF.R.U32.HI R6, RZ, 0x17, R3.reuse ;  /* 0x00000017ff067819 */ /* 0x100fe20000011603 */
[--C-:B------:R-:W-:Y:S01]  /*0370*/  IMAD.MOV.U32 R7, RZ, RZ, R0.reuse ;  /* 0x000000ffff077224 */ /* 0x100fe200078e0000 */
[----:B------:R-:W-:Y:S01]  /*0380*/  SHF.R.U32.HI R5, RZ, 0x17, R0 ;  /* 0x00000017ff057819 */ /* 0x000fe20000011600 */
[----:B------:R-:W-:Y:S01]  /*0390*/  IMAD.MOV.U32 R8, RZ, RZ, R3 ;  /* 0x000000ffff087224 */ /* 0x000fe200078e0003 */
[----:B------:R-:W-:Y:S02]  /*03a0*/  LOP3.LUT R6, R6, 0xff, RZ, 0xc0, !PT ;  /* 0x000000ff06067812 */ /* 0x000fe400078ec0ff */
[----:B------:R-:W-:-:S03]  /*03b0*/  LOP3.LUT R5, R5, 0xff, RZ, 0xc0, !PT ;  /* 0x000000ff05057812 */ /* 0x000fc600078ec0ff */
[----:B------:R-:W-:Y:S02]  /*03c0*/  VIADD R11, R6, 0xffffffff ;  /* 0xffffffff060b7836 */ /* 0x000fe40000000000 */
[----:B------:R-:W-:-:S03]  /*03d0*/  VIADD R10, R5, 0xffffffff ;  /* 0xffffffff050a7836 */ /* 0x000fc60000000000 */
[----:B------:R-:W-:-:S04]  /*03e0*/  ISETP.GT.U32.AND P0, PT, R11, 0xfd, PT ;  /* 0x000000fd0b00780c */ /* 0x000fc80003f04070 */
[----:B------:R-:W-:-:S13]  /*03f0*/  ISETP.GT.U32.OR P0, PT, R10, 0xfd, P0 ;  /* 0x000000fd0a00780c */ /* 0x000fda0000704470 */
[----:B------:R-:W-:Y:S01]  /*0400*/  @!P0 IMAD.MOV.U32 R9, RZ, RZ, RZ ;  /* 0x000000ffff098224 */ /* 0x000fe200078e00ff */
[----:B------:R-:W-:Y:S06]  /*0410*/  @!P0 BRA `(.L_x_3) ;  /* 0x00000000005c8947 */ /* 0x000fec0003800000 */
[----:B------:R-:W-:Y:S02]  /*0420*/  FSETP.GTU.FTZ.AND P0, PT, |R0|, +INF , PT ;  /* 0x7f8000000000780b */ /* 0x000fe40003f1c200 */
[----:B------:R-:W-:-:S04]  /*0430*/  FSETP.GTU.FTZ.AND P1, PT, |R3|, +INF , PT ;  /* 0x7f8000000300780b */ /* 0x000fc80003f3c200 */
[----:B------:R-:W-:-:S13]  /*0440*/  PLOP3.LUT P0, PT, P0, P1, PT, 0xf8, 0x8f ;  /* 0x00000000008f781c */ /* 0x000fda0000703f70 */
[----:B------:R-:W-:Y:S05]  /*0450*/  @P0 BRA `(.L_x_4) ;  /* 0x0000000400440947 */ /* 0x000fea0003800000 */
[----:B------:R-:W-:-:S13]  /*0460*/  LOP3.LUT P0, RZ, R8, 0x7fffffff, R7, 0xc8, !PT ;  /* 0x7fffffff08ff7812 */ /* 0x000fda000780c807 */
[----:B------:R-:W-:Y:S05]  /*0470*/  @!P0 BRA `(.L_x_5) ;  /* 0x0000000400348947 */ /* 0x000fea0003800000 */
[C---:B------:R-:W-:Y:S02]  /*0480*/  FSETP.NEU.FTZ.AND P2, PT, |R0|.reuse, +INF , PT ;  /* 0x7f8000000000780b */ /* 0x040fe40003f5d200 */
[----:B------:R-:W-:Y:S02]  /*0490*/  FSETP.NEU.FTZ.AND P1, PT, |R3|, +INF , PT ;  /* 0x7f8000000300780b */ /* 0x000fe40003f3d200 */
[----:B------:R-:W-:-:S11]  /*04a0*/  FSETP.NEU.FTZ.AND P0, PT, |R0|, +INF , PT ;  /* 0x7f8000000000780b */ /* 0x000fd60003f1d200 */
[----:B------:R-:W-:Y:S05]  /*04b0*/  @!P1 BRA !P2, `(.L_x_5) ;  /* 0x0000000400249947 */ /* 0x000fea0005000000 */
[----:B------:R-:W-:-:S04]  /*04c0*/  LOP3.LUT P2, RZ, R7, 0x7fffffff, RZ, 0xc0, !PT ;  /* 0x7fffffff07ff7812 */ /* 0x000fc8000784c0ff */
[----:B------:R-:W-:-:S13]  /*04d0*/  PLOP3.LUT P1, PT, P1, P2, PT, 0x2f, 0xf2 ;  /* 0x0000000000f2781c */ /* 0x000fda0000f24577 */
[----:B------:R-:W-:Y:S05]  /*04e0*/  @P1 BRA `(.L_x_6) ;  /* 0x0000000400101947 */ /* 0x000fea0003800000 */
[----:B------:R-:W-:-:S04]  /*04f0*/  LOP3.LUT P1, RZ, R8, 0x7fffffff, RZ, 0xc0, !PT ;  /* 0x7fffffff08ff7812 */ /* 0x000fc8000782c0ff */
[----:B------:R-:W-:-:S13]  /*0500*/  PLOP3.LUT P0, PT, P0, P1, PT, 0x2f, 0xf2 ;  /* 0x0000000000f2781c */ /* 0x000fda0000702577 */
[----:B------:R-:W-:Y:S05]  /*0510*/  @P0 BRA `(.L_x_7) ;  /* 0x0000000000f80947 */ /* 0x000fea0003800000 */
[----:B------:R-:W-:Y:S02]  /*0520*/  ISETP.GE.AND P0, PT, R10, RZ, PT ;  /* 0x000000ff0a00720c */ /* 0x000fe40003f06270 */
[----:B------:R-:W-:-:S11]  /*0530*/  ISETP.GE.AND P1, PT, R11, RZ, PT ;  /* 0x000000ff0b00720c */ /* 0x000fd60003f26270 */
[----:B------:R-:W-:Y:S02]  /*0540*/  @P0 IMAD.MOV.U32 R9, RZ, RZ, RZ ;  /* 0x000000ffff090224 */ /* 0x000fe400078e00ff */
[----:B------:R-:W-:Y:S01]  /*0550*/  @!P0 FFMA R7, R0, 1.84467440737095516160e+19, RZ ;  /* 0x5f80000000078823 */ /* 0x000fe200000000ff */
[----:B------:R-:W-:Y:S02]  /*0560*/  @!P0 IMAD.MOV.U32 R9, RZ, RZ, -0x40 ;  /* 0xffffffc0ff098424 */ /* 0x000fe400078e00ff */
[----:B------:R-:W-:Y:S02]  /*0570*/  @!P1 FFMA R8, R3, 1.84467440737095516160e+19, RZ ;  /* 0x5f80000003089823 */ /* 0x000fe400000000ff */
[----:B------:R-:W-:-:S07]  /*0580*/  @!P1 VIADD R9, R9, 0x40 ;  /* 0x0000004009099836 */ /* 0x000fce0000000000 */
.L_x_3:
[----:B------:R-:W-:Y:S01]  /*0590*/  LEA R3, R6, 0xc0800000, 0x17 ;  /* 0xc080000006037811 */ /* 0x000fe200078eb8ff */
[----:B------:R-:W-:-:S04]  /*05a0*/  VIADD R5, R5, 0xffffff81 ;  /* 0xffffff8105057836 */ /* 0x000fc80000000000 */
[----:B------:R-:W-:Y:S01]  /*05b0*/  IMAD.IADD R3, R8, 0x1, -R3 ;  /* 0x0000000108037824 */ /* 0x000fe200078e0a03 */
[C---:B------:R-:W-:Y:S01]  /*05c0*/  IADD3 R6, PT, PT, R5.reuse, 0x7f, -R6 ;  /* 0x0000007f05067810 */ /* 0x040fe20007ffe806 */
[----:B------:R-:W-:Y:S02]  /*05d0*/  IMAD R0, R5, -0x800000, R7 ;  /* 0xff80000005007824 */ /* 0x000fe400078e0207 */
[----:B------:R-:W0:Y:S01]  /*05e0*/  MUFU.RCP R8, R3 ;  /* 0x0000000300087308 */ /* 0x000e220000001000 */
[----:B------:R-:W-:Y:S01]  /*05f0*/  FADD.FTZ R11, -R3, -RZ ;  /* 0x800000ff030b7221 */ /* 0x000fe20000010100 */
[----:B------:R-:W-:-:S03]  /*0600*/  IMAD.IADD R6, R6, 0x1, R9 ;  /* 0x0000000106067824 */ /* 0x000fc600078e0209 */
[----:B0-----:R-:W-:-:S04]  /*0610*/  FFMA R13, R8, R11, 1 ;  /* 0x3f800000080d7423 */ /* 0x001fc8000000000b */
[----:B------:R-:W-:-:S04]  /*0620*/  FFMA R10, R8, R13, R8 ;  /* 0x0000000d080a7223 */ /* 0x000fc80000000008 */
[----:B------:R-:W-:-:S04]  /*0630*/  FFMA R7, R0, R10, RZ ;  /* 0x0000000a00077223 */ /* 0x000fc800000000ff */
[----:B------:R-:W-:-:S04]  /*0640*/  FFMA R8, R11, R7, R0 ;  /* 0x000000070b087223 */ /* 0x000fc80000000000 */
[----:B------:R-:W-:-:S04]  /*0650*/  FFMA R7, R10, R8, R7 ;  /* 0x000000080a077223 */ /* 0x000fc80000000007 */
[----:B------:R-:W-:-:S04]  /*0660*/  FFMA R8, R11, R7, R0 ;  /* 0x000000070b087223 */ /* 0x000fc80000000000 */
[----:B------:R-:W-:-:S05]  /*0670*/  FFMA R0, R10, R8, R7 ;  /* 0x000000080a007223 */ /* 0x000fca0000000007 */
[----:B------:R-:W-:-:S04]  /*0680*/  SHF.R.U32.HI R3, RZ, 0x17, R0 ;  /* 0x00000017ff037819 */ /* 0x000fc80000011600 */
[----:B------:R-:W-:-:S05]  /*0690*/  LOP3.LUT R3, R3, 0xff, RZ, 0xc0, !PT ;  /* 0x000000ff03037812 */ /* 0x000fca00078ec0ff */
[----:B------:R-:W-:-:S04]  /*06a0*/  IMAD.IADD R9, R3, 0x1, R6 ;  /* 0x0000000103097824 */ /* 0x000fc800078e0206 */
[----:B------:R-:W-:-:S05]  /*06b0*/  VIADD R3, R9, 0xffffffff ;  /* 0xffffffff09037836 */ /* 0x000fca0000000000 */
[----:B------:R-:W-:-:S13]  /*06c0*/  ISETP.GE.U32.AND P0, PT, R3, 0xfe, PT ;  /* 0x000000fe0300780c */ /* 0x000fda0003f06070 */
[----:B------:R-:W-:Y:S05]  /*06d0*/  @!P0 BRA `(.L_x_8) ;  /* 0x0000000000808947 */ /* 0x000fea0003800000 */
[----:B------:R-:W-:-:S13]  /*06e0*/  ISETP.GT.AND P0, PT, R9, 0xfe, PT ;  /* 0x000000fe0900780c */ /* 0x000fda0003f04270 */
[----:B------:R-:W-:Y:S05]  /*06f0*/  @P0 BRA `(.L_x_9) ;  /* 0x00000000006c0947 */ /* 0x000fea0003800000 */
[----:B------:R-:W-:-:S13]  /*0700*/  ISETP.GE.AND P0, PT, R9, 0x1, PT ;  /* 0x000000010900780c */ /* 0x000fda0003f06270 */
[----:B------:R-:W-:Y:S05]  /*0710*/  @P0 BRA `(.L_x_10) ;  /* 0x0000000000980947 */ /* 0x000fea0003800000 */
[----:B------:R-:W-:Y:S02]  /*0720*/  ISETP.GE.AND P0, PT, R9, -0x18, PT ;  /* 0xffffffe80900780c */ /* 0x000fe40003f06270 */
[----:B------:R-:W-:-:S11]  /*0730*/  LOP3.LUT R0, R0, 0x80000000, RZ, 0xc0, !PT ;  /* 0x8000000000007812 */ /* 0x000fd600078ec0ff */
[----:B------:R-:W-:Y:S05]  /*0740*/  @!P0 BRA `(.L_x_10) ;  /* 0x00000000008c8947 */ /* 0x000fea0003800000 */
[CCC-:B------:R-:W-:Y:S01]  /*0750*/  FFMA.RZ R3, R10.reuse, R8.reuse, R7.reuse ;  /* 0x000000080a037223 */ /* 0x1c0fe2000000c007 */
[CCC-:B------:R-:W-:Y:S01]  /*0760*/  FFMA.RM R6, R10.reuse, R8.reuse, R7.reuse ;  /* 0x000000080a067223 */ /* 0x1c0fe20000004007 */
[C---:B------:R-:W-:Y:S02]  /*0770*/  ISETP.NE.AND P2, PT, R9.reuse, RZ, PT ;  /* 0x000000ff0900720c */ /* 0x040fe40003f45270 */
[----:B------:R-:W-:Y:S02]  /*0780*/  ISETP.NE.AND P1, PT, R9, RZ, PT ;  /* 0x000000ff0900720c */ /* 0x000fe40003f25270 */
[----:B------:R-:W-:Y:S01]  /*0790*/  LOP3.LUT R5, R3, 0x7fffff, RZ, 0xc0, !PT ;  /* 0x007fffff03057812 */ /* 0x000fe200078ec0ff */
[----:B------:R-:W-:Y:S01]  /*07a0*/  FFMA.RP R3, R10, R8, R7 ;  /* 0x000000080a037223 */ /* 0x000fe20000008007 */
[----:B------:R-:W-:Y:S02]  /*07b0*/  VIADD R8, R9, 0x20 ;  /* 0x0000002009087836 */ /* 0x000fe40000000000 */
[----:B------:R-:W-:Y:S01]  /*07c0*/  LOP3.LUT R5, R5, 0x800000, RZ, 0xfc, !PT ;  /* 0x0080000005057812 */ /* 0x000fe200078efcff */
[----:B------:R-:W-:Y:S01]  /*07d0*/  IMAD.MOV R7, RZ, RZ, -R9 ;  /* 0x000000ffff077224 */ /* 0x000fe200078e0a09 */
[----:B------:R-:W-:-:S02]  /*07e0*/  FSETP.NEU.FTZ.AND P0, PT, R3, R6, PT ;  /* 0x000000060300720b */ /* 0x000fc40003f1d000 */
[----:B------:R-:W-:Y:S02]  /*07f0*/  SHF.L.U32 R8, R5, R8, RZ ;  /* 0x0000000805087219 */ /* 0x000fe400000006ff */
[----:B------:R-:W-:Y:S02]  /*0800*/  SEL R6, R7, RZ, P2 ;  /* 0x000000ff07067207 */ /* 0x000fe40001000000 */
[----:B------:R-:W-:Y:S02]  /*0810*/  ISETP.NE.AND P1, PT, R8, RZ, P1 ;  /* 0x000000ff0800720c */ /* 0x000fe40000f25270 */
[----:B------:R-:W-:Y:S02]  /*0820*/  SHF.R.U32.HI R6, RZ, R6, R5 ;  /* 0x00000006ff067219 */ /* 0x000fe40000011605 */
[----:B------:R-:W-:Y:S02]  /*0830*/  PLOP3.LUT P0, PT, P0, P1, PT, 0xf8, 0x8f ;  /* 0x00000000008f781c */ /* 0x000fe40000703f70 */
[----:B------:R-:W-:-:S02]  /*0840*/  SHF.R.U32.HI R8, RZ, 0x1, R6 ;  /* 0x00000001ff087819 */ /* 0x000fc40000011606 */
[----:B------:R-:W-:-:S04]  /*0850*/  SEL R3, RZ, 0x1, !P0 ;  /* 0x00000001ff037807 */ /* 0x000fc80004000000 */
[----:B------:R-:W-:-:S04]  /*0860*/  LOP3.LUT R3, R3, 0x1, R8, 0xf8, !PT ;  /* 0x0000000103037812 */ /* 0x000fc800078ef808 */
[----:B------:R-:W-:-:S05]  /*0870*/  LOP3.LUT R3, R3, R6, RZ, 0xc0, !PT ;  /* 0x0000000603037212 */ /* 0x000fca00078ec0ff */
[----:B------:R-:W-:-:S05]  /*0880*/  IMAD.IADD R3, R8, 0x1, R3 ;  /* 0x0000000108037824 */ /* 0x000fca00078e0203 */
[----:B------:R-:W-:Y:S01]  /*0890*/  LOP3.LUT R0, R3, R0, RZ, 0xfc, !PT ;  /* 0x0000000003007212 */ /* 0x000fe200078efcff */
[----:B------:R-:W-:Y:S06]  /*08a0*/  BRA `(.L_x_10) ;  /* 0x0000000000347947 */ /* 0x000fec0003800000 */
.L_x_9:
[----:B------:R-:W-:-:S04]  /*08b0*/  LOP3.LUT R0, R0, 0x80000000, RZ, 0xc0, !PT ;  /* 0x8000000000007812 */ /* 0x000fc800078ec0ff */
[----:B------:R-:W-:Y:S01]  /*08c0*/  LOP3.LUT R0, R0, 0x7f800000, RZ, 0xfc, !PT ;  /* 0x7f80000000007812 */ /* 0x000fe200078efcff */
[----:B------:R-:W-:Y:S06]  /*08d0*/  BRA `(.L_x_10) ;  /* 0x0000000000287947 */ /* 0x000fec0003800000 */
.L_x_8:
[----:B------:R-:W-:Y:S01]  /*08e0*/  IMAD R0, R6, 0x800000, R0 ;  /* 0x0080000006007824 */ /* 0x000fe200078e0200 */
[----:B------:R-:W-:Y:S06]  /*08f0*/  BRA `(.L_x_10) ;  /* 0x0000000000207947 */ /* 0x000fec0003800000 */
.L_x_7:
[----:B------:R-:W-:-:S04]  /*0900*/  LOP3.LUT R0, R8, 0x80000000, R7, 0x48, !PT ;  /* 0x8000000008007812 */ /* 0x000fc800078e4807 */
[----:B------:R-:W-:Y:S01]  /*0910*/  LOP3.LUT R0, R0, 0x7f800000, RZ, 0xfc, !PT ;  /* 0x7f80000000007812 */ /* 0x000fe200078efcff */
[----:B------:R-:W-:Y:S06]  /*0920*/  BRA `(.L_x_10) ;  /* 0x0000000000147947 */ /* 0x000fec0003800000 */
.L_x_6:
[----:B------:R-:W-:Y:S01]  /*0930*/  LOP3.LUT R0, R8, 0x80000000, R7, 0x48, !PT ;  /* 0x8000000008007812 */ /* 0x000fe200078e4807 */
[----:B------:R-:W-:Y:S06]  /*0940*/  BRA `(.L_x_10) ;  /* 0x00000000000c7947 */ /* 0x000fec0003800000 */
.L_x_5:
[----:B------:R-:W0:Y:S01]  /*0950*/  MUFU.RSQ R0, -QNAN ;  /* 0xffc0000000007908 */ /* 0x000e220000001400 */
[----:B------:R-:W-:Y:S05]  /*0960*/  BRA `(.L_x_10) ;  /* 0x0000000000047947 */ /* 0x000fea0003800000 */
.L_x_4:
[----:B------:R-:W-:-:S07]  /*0970*/  FADD.FTZ R0, R0, R3 ;  /* 0x0000000300007221 */ /* 0x000fce0000010000 */
.L_x_10:
[----:B------:R-:W-:-:S04]  /*0980*/  IMAD.MOV.U32 R5, RZ, RZ, 0x0 ;  /* 0x00000000ff057424 */ /* 0x000fc800078e00ff */
[----:B0-----:R-:W-:Y:S05]  /*0990*/  RET.REL.NODEC R4 `(_Z26kernel_calcularMediaBloquePfS_i) ;  /* 0xfffffff404987950 */ /* 0x001fea0003c3ffff */
.L_x_11:
[----:B------:R-:W-:-:S00]  /*09a0*/  BRA `(.L_x_11) ;  /* 0xfffffffc00fc7947 */ /* 0x000fc0000383ffff */
[----:B------:R-:W-:-:S00]  /*09b0*/  NOP ;  /* 0x0000000000007918 */ /* 0x000fc00000000000 */
        /* <DEDUP_REMOVED lines=12> */
.L_x_85:


//--------------------- .text._Z21kernel_calcularMaximoPfS_i --------------------------
	.section	.text._Z21kernel_calcularMaximoPfS_i,"ax",@progbits
	.align	128
        .global         _Z21kernel_calcularMaximoPfS_i
        .type           _Z21kernel_calcularMaximoPfS_i,@function
        .size           _Z21kernel_calcularMaximoPfS_i,(.L_x_89 - _Z21kernel_calcularMaximoPfS_i)
        .other          _Z21kernel_calcularMaximoPfS_i,@"STO_CUDA_ENTRY STV_DEFAULT"
_Z21kernel_calcularMaximoPfS_i:
.text._Z21kernel_calcularMaximoPfS_i:
[----:B------:R-:W-:Y:S01]  /*0000*/  LDC R1, c[0x0][0x37c] ;  /* 0x0000df00ff017b82 */ /* 0x000fe20000000800 */
[----:B------:R-:W0:Y:S01]  /*0010*/  S2R R6, SR_TID.X ;  /* 0x0000000000067919 */ /* 0x000e220000002100 */
[----:B------:R-:W1:Y:S06]  /*0020*/  LDCU UR4, c[0x0][0x360] ;  /* 0x00006c00ff0477ac */ /* 0x000e6c0008000800 */
[----:B------:R-:W2:Y:S01]  /*0030*/  LDC.64 R2, c[0x0][0x380] ;  /* 0x0000e000ff027b82 */ /* 0x000ea20000000a00 */
[----:B------:R-:W0:Y:S01]  /*0040*/  S2R R7, SR_CTAID.X ;  /* 0x0000000000077919 */ /* 0x000e220000002500 */
[----:B------:R-:W3:Y:S01]  /*0050*/  LDCU UR5, c[0x0][0x370] ;  /* 0x00006e00ff0577ac */ /* 0x000ee20008000800 */
[----:B------:R-:W4:Y:S01]  /*0060*/  LDCU UR8, c[0x0][0x390] ;  /* 0x00007200ff0877ac */ /* 0x000f220008000800 */
[----:B------:R-:W5:Y:S01]  /*0070*/  LDCU.64 UR6, c[0x0][0x358] ;  /* 0x00006b00ff0677ac */ /* 0x000f620008000a00 */
[----:B-1----:R-:W-:-:S02]  /*0080*/  IMAD.U32 R0, RZ, RZ, UR4 ;  /* 0x00000004ff007e24 */ /* 0x002fc4000f8e00ff */
[----:B0-----:R-:W-:-:S04]  /*0090*/  IMAD R5, R7, UR4, R6 ;  /* 0x0000000407057c24 */ /* 0x001fc8000f8e0206 */
[----:B---3--:R-:W-:Y:S01]  /*00a0*/  IMAD R4, R0, UR5, R5 ;  /* 0x0000000500047c24 */ /* 0x008fe2000f8e0205 */
[C---:B----4-:R-:W-:Y:S01]  /*00b0*/  ISETP.GE.AND P0, PT, R5.reuse, UR8, PT ;  /* 0x0000000805007c0c */ /* 0x050fe2000bf06270 */
[----:B--2---:R-:W-:-:S03]  /*00c0*/  IMAD.WIDE R2, R5, 0x4, R2 ;  /* 0x0000000405027825 */ /* 0x004fc600078e0202 */
[----:B------:R-:W-:Y:S01]  /*00d0*/  ISETP.GE.AND P1, PT, R4, UR8, PT ;  /* 0x0000000804007c0c */ /* 0x000fe2000bf26270 */
[----:B------:R-:W-:Y:S02]  /*00e0*/  IMAD.MOV.U32 R4, RZ, RZ, -0x334143e0 ;  /* 0xccbebc20ff047424 */ /* 0x000fe400078e00ff */
[----:B------:R-:W-:-:S06]  /*00f0*/  IMAD.MOV.U32 R5, RZ, RZ, -0x334143e0 ;  /* 0xccbebc20ff057424 */ /* 0x000fcc00078e00ff */
[----:B-----5:R-:W2:Y:S04]  /*0100*/  @!P0 LDG.E R4, desc[UR6][R2.64] ;  /* 0x0000000602048981 */ /* 0x020ea8000c1e1900 */
[----:B------:R-:W2:Y:S01]  /*0110*/  @!P1 LDG.E R5, desc[UR6][R2.64] ;  /* 0x0000000602059981 */ /* 0x000ea2000c1e1900 */
[----:B------:R-:W0:Y:S01]  /*0120*/  S2UR UR5, SR_CgaCtaId ;  /* 0x00000000000579c3 */ /* 0x000e220000008800 */
[----:B------:R-:W-:Y:S01]  /*0130*/  UMOV UR4, 0x400 ;  /* 0x0000040000047882 */ /* 0x000fe20000000000 */
[----:B------:R-:W-:Y:S02]  /*0140*/  ISETP.GE.U32.AND P1, PT, R0, 0x2, PT ;  /* 0x000000020000780c */ /* 0x000fe40003f26070 */
[----:B------:R-:W-:Y:S01]  /*0150*/  ISETP.NE.AND P0, PT, R6, RZ, PT ;  /* 0x000000ff0600720c */ /* 0x000fe20003f05270 */
[----:B0-----:R-:W-:Y:S01]  /*0160*/  ULEA UR4, UR5, UR4, 0x18 ;  /* 0x0000000405047291 */ /* 0x001fe2000f8ec0ff */
[----:B--2---:R-:W-:-:S05]  /*0170*/  FMNMX R5, R5, R4, !PT ;  /* 0x0000000405057209 */ /* 0x004fca0007800000 */
[----:B------:R-:W-:-:S05]  /*0180*/  LEA R4, R6, UR4, 0x2 ;  /* 0x0000000406047c11 */ /* 0x000fca000f8e10ff */
[----:B------:R0:W-:Y:S01]  /*0190*/  STS [R4], R5 ;  /* 0x0000000504007388 */ /* 0x0001e20000000800 */
[----:B------:R-:W-:Y:S06]  /*01a0*/  BAR.SYNC.DEFER_BLOCKING 0x0 ;  /* 0x0000000000007b1d */ /* 0x000fec0000010000 */
[----:B------:R-:W-:Y:S05]  /*01b0*/  @!P1 BRA `(.L_x_12) ;  /* 0x00000000002c9947 */ /* 0x000fea0003800000 */
.L_x_13:
[----:B------:R-:W-:-:S04]  /*01c0*/  SHF.R.U32.HI R9, RZ, 0x1, R0 ;  /* 0x00000001ff097819 */ /* 0x000fc80000011600 */
[----:B------:R-:W-:-:S13]  /*01d0*/  ISETP.GE.U32.AND P1, PT, R6, R9, PT ;  /* 0x000000090600720c */ /* 0x000fda0003f26070 */
[----:B------:R-:W-:Y:S01]  /*01e0*/  @!P1 IMAD R3, R9, 0x4, R4 ;  /* 0x0000000409039824 */ /* 0x000fe200078e0204 */
[----:B------:R-:W-:Y:S05]  /*01f0*/  @!P1 LDS R2, [R4] ;  /* 0x0000000004029984 */ /* 0x000fea0000000800 */
[----:B------:R-:W0:Y:S02]  /*0200*/  @!P1 LDS R3, [R3] ;  /* 0x0000000003039984 */ /* 0x000e240000000800 */
[----:B0-----:R-:W-:-:S05]  /*0210*/  @!P1 FMNMX R5, R2, R3, !PT ;  /* 0x0000000302059209 */ /* 0x001fca0007800000 */
[----:B------:R1:W-:Y:S01]  /*0220*/  @!P1 STS [R4], R5 ;  /* 0x0000000504009388 */ /* 0x0003e20000000800 */
[----:B------:R-:W-:Y:S01]  /*0230*/  BAR.SYNC.DEFER_BLOCKING 0x0 ;  /* 0x0000000000007b1d */ /* 0x000fe20000010000 */
[----:B------:R-:W-:Y:S01]  /*0240*/  ISETP.GT.U32.AND P1, PT, R0, 0x3, PT ;  /* 0x000000030000780c */ /* 0x000fe20003f24070 */
[----:B------:R-:W-:-:S12]  /*0250*/  IMAD.MOV.U32 R0, RZ, RZ, R9 ;  /* 0x000000ffff007224 */ /* 0x000fd800078e0009 */
[----:B-1----:R-:W-:Y:S05]  /*0260*/  @P1 BRA `(.L_x_13) ;  /* 0xfffffffc00d41947 */ /* 0x002fea000383ffff */
.L_x_12:
[----:B------:R-:W-:Y:S05]  /*0270*/  @P0 EXIT ;  /* 0x000000000000094d */ /* 0x000fea0003800000 */
[----:B------:R-:W1:Y:S01]  /*0280*/  S2UR UR5, SR_CgaCtaId ;  /* 0x00000000000579c3 */ /* 0x000e620000008800 */
[----:B------:R-:W-:-:S07]  /*0290*/  UMOV UR4, 0x400 ;  /* 0x0000040000047882 */ /* 0x000fce0000000000 */
[----:B------:R-:W2:Y:S01]  /*02a0*/  LDC.64 R2, c[0x0][0x388] ;  /* 0x0000e200ff027b82 */ /* 0x000ea20000000a00 */
[----:B-1----:R-:W-:Y:S01]  /*02b0*/  ULEA UR4, UR5, UR4, 0x18 ;  /* 0x0000000405047291 */ /* 0x002fe2000f8ec0ff */
[----:B--2---:R-:W-:-:S08]  /*02c0*/  IMAD.WIDE.U32 R2, R7, 0x4, R2 ;  /* 0x0000000407027825 */ /* 0x004fd000078e0002 */
[----:B0-----:R-:W0:Y:S04]  /*02d0*/  LDS R5, [UR4] ;  /* 0x00000004ff057984 */ /* 0x001e280008000800 */
[----:B0-----:R-:W-:Y:S01]  /*02e0*/  STG.E desc[UR6][R2.64], R5 ;  /* 0x0000000502007986 */ /* 0x001fe2000c101906 */
[----:B------:R-:W-:Y:S05]  /*02f0*/  EXIT ;  /* 0x000000000000794d */ /* 0x000fea0003800000 */
.L_x_14:
        /* <DEDUP_REMOVED lines=16> */
.L_x_89:


//--------------------- .text._Z19kernel_calcularC_mcPfS_S_i --------------------------
	.section	.text._Z19kernel_calcularC_mcPfS_S_i,"ax",@progbits
	.align	128
        .global         _Z19kernel_calcularC_mcPfS_S_i
        .type           _Z19kernel_calcularC_mcPfS_S_i,@function
        .size           _Z19kernel_calcularC_mcPfS_S_i,(.L_x_86 - _Z19kernel_calcularC_mcPfS_S_i)
        .other          _Z19kernel_calcularC_mcPfS_S_i,@"STO_CUDA_ENTRY STV_DEFAULT"
_Z19kernel_calcularC_mcPfS_S_i:
.text._Z19kernel_calcularC_mcPfS_S_i:
[----:B------:R-:W-:Y:S01]  /*0000*/  LDC R1, c[0x0][0x37c] ;  /* 0x0000df00ff017b82 */ /* 0x000fe20000000800 */
[----:B------:R-:W0:Y:S07]  /*0010*/  S2R R11, SR_TID.X ;  /* 0x00000000000b7919 */ /* 0x000e2e0000002100 */
[----:B------:R-:W0:Y:S01]  /*0020*/  S2UR UR6, SR_CTAID.X ;  /* 0x00000000000679c3 */ /* 0x000e220000002500 */
[----:B------:R-:W1:Y:S07]  /*0030*/  LDCU.64 UR4, c[0x0][0x358] ;  /* 0x00006b00ff0477ac */ /* 0x000e6e0008000a00 */
[----:B------:R-:W0:Y:S08]  /*0040*/  LDC R2, c[0x0][0x360] ;  /* 0x0000d800ff027b82 */ /* 0x000e300000000800 */
[----:B------:R-:W2:Y:S08]  /*0050*/  LDC.64 R4, c[0x0][0x380] ;  /* 0x0000e000ff047b82 */ /* 0x000eb00000000a00 */
[----:B------:R-:W3:Y:S01]  /*0060*/  LDC.64 R6, c[0x0][0x388] ;  /* 0x0000e200ff067b82 */ /* 0x000ee20000000a00 */
[----:B0-----:R-:W-:Y:S01]  /*0070*/  IMAD R3, R2, UR6, R11 ;  /* 0x0000000602037c24 */ /* 0x001fe2000f8e020b */
[----:B------:R-:W0:Y:S06]  /*0080*/  S2R R9, SR_CgaCtaId ;  /* 0x0000000000097919 */ /* 0x000e2c0000008800 */
[----:B------:R-:W4:Y:S01]  /*0090*/  LDC.64 R12, c[0x0][0x390] ;  /* 0x0000e400ff0c7b82 */ /* 0x000f220000000a00 */
[----:B--2---:R-:W-:-:S05]  /*00a0*/  IMAD.WIDE R4, R3, 0x4, R4 ;  /* 0x0000000403047825 */ /* 0x004fca00078e0204 */
[----:B-1----:R-:W2:Y:S01]  /*00b0*/  LDG.E R0, desc[UR4][R4.64] ;  /* 0x0000000404007981 */ /* 0x002ea2000c1e1900 */
[----:B---3--:R-:W-:-:S05]  /*00c0*/  IMAD.WIDE R6, R3, 0x4, R6 ;  /* 0x0000000403067825 */ /* 0x008fca00078e0206 */
[----:B------:R1:W3:Y:S01]  /*00d0*/  LDG.E R14, desc[UR4][R6.64] ;  /* 0x00000004060e7981 */ /* 0x0002e2000c1e1900 */
[----:B------:R-:W-:Y:S02]  /*00e0*/  MOV R10, 0x400 ;  /* 0x00000400000a7802 */ /* 0x000fe40000000f00 */
[----:B------:R-:W-:Y:S02]  /*00f0*/  ISETP.GE.U32.AND P0, PT, R2, 0x4, PT ;  /* 0x000000040200780c */ /* 0x000fe40003f06070 */
[----:B0-----:R-:W-:-:S05]  /*0100*/  LEA R10, R9, R10, 0x18 ;  /* 0x0000000a090a7211 */ /* 0x001fca00078ec0ff */
[----:B------:R-:W-:-:S04]  /*0110*/  IMAD R11, R11, 0x4, R10 ;  /* 0x000000040b0b7824 */ /* 0x000fc800078e020a */
[C---:B------:R-:W-:Y:S02]  /*0120*/  IMAD R15, R2.reuse, 0x4, R11 ;  /* 0x00000004020f7824 */ /* 0x040fe400078e020b */
[C---:B------:R-:W-:Y:S02]  /*0130*/  VIADD R8, R3.reuse, 0x2 ;  /* 0x0000000203087836 */ /* 0x040fe40000000000 */
[----:B------:R-:W-:Y:S01]  /*0140*/  HFMA2 R9, -RZ, RZ, 0, 0 ;  /* 0x00000000ff097431 */ /* 0x000fe200000001ff */
[----:B-1----:R-:W-:Y:S01]  /*0150*/  LOP3.LUT R6, R2, 0x3, RZ, 0xc0, !PT ;  /* 0x0000000302067812 */ /* 0x002fe200078ec0ff */
[----:B----4-:R-:W-:Y:S01]  /*0160*/  IMAD.WIDE R4, R3, 0x4, R12 ;  /* 0x0000000403047825 */ /* 0x010fe200078e020c */
[----:B------:R-:W-:Y:S02]  /*0170*/  I2FP.F32.S32 R7, R3 ;  /* 0x0000000300077245 */ /* 0x000fe40000201400 */
[----:B------:R-:W-:Y:S01]  /*0180*/  I2FP.F32.S32 R8, R8 ;  /* 0x0000000800087245 */ /* 0x000fe20000201400 */
[----:B--2---:R0:W-:Y:S04]  /*0190*/  STS [R11], R0 ;  /* 0x000000000b007388 */ /* 0x0041e80000000800 */
[----:B---3--:R0:W-:Y:S01]  /*01a0*/  STS [R15], R14 ;  /* 0x0000000e0f007388 */ /* 0x0081e20000000800 */
[----:B------:R-:W-:Y:S06]  /*01b0*/  BAR.SYNC.DEFER_BLOCKING 0x0 ;  /* 0x0000000000007b1d */ /* 0x000fec0000010000 */
[----:B------:R-:W-:Y:S05]  /*01c0*/  @!P0 BRA `(.L_x_15) ;  /* 0x0000000400d48947 */ /* 0x000fea0003800000 */
[----:B------:R-:W-:Y:S01]  /*01d0*/  LOP3.LUT R12, R2, 0xfffffffc, RZ, 0xc0, !PT ;  /* 0xfffffffc020c7812 */ /* 0x000fe200078ec0ff */
[----:B0-----:R-:W-:Y:S01]  /*01e0*/  VIADD R11, R10, 0xc ;  /* 0x0000000c0a0b7836 */ /* 0x001fe20000000000 */
[----:B------:R-:W-:Y:S02]  /*01f0*/  LOP3.LUT R9, R2, 0x7fc, RZ, 0xc0, !PT ;  /* 0x000007fc02097812 */ /* 0x000fe400078ec0ff */
[----:B------:R-:W-:-:S07]  /*0200*/  IADD3 R12, PT, PT, -R12, RZ, RZ ;  /* 0x000000ff0c0c7210 */ /* 0x000fce0007ffe1ff */
.L_x_32:
[----:B------:R-:W-:Y:S01]  /*0210*/  IMAD R13, R2, 0x4, R11 ;  /* 0x00000004020d7824 */ /* 0x000fe200078e020b */
[----:B------:R-:W-:Y:S01]  /*0220*/  LDS R0, [R11+-0xc] ;  /* 0xfffff4000b007984 */ /* 0x000fe20000000800 */
[----:B------:R-:W-:Y:S01]  /*0230*/  VIADD R12, R12, 0x4 ;  /* 0x000000040c0c7836 */ /* 0x000fe20000000000 */
[----:B------:R-:W-:Y:S02]  /*0240*/  BSSY.RECONVERGENT B0, `(.L_x_16) ;  /* 0x0000019000007945 */ /* 0x000fe40003800200 */
[----:B0-----:R-:W0:Y:S02]  /*0250*/  LDS R15, [R13+-0xc] ;  /* 0xfffff4000d0f7984 */ /* 0x001e240000000800 */
[----:B------:R-:W-:Y:S02]  /*0260*/  ISETP.NE.AND P2, PT, R12, RZ, PT ;  /* 0x000000ff0c00720c */ /* 0x000fe40003f45270 */
[----:B0-----:R-:W-:-:S05]  /*0270*/  FMNMX R3, R0, R15, !PT ;  /* 0x0000000f00037209 */ /* 0x001fca0007800000 */
[----:B------:R-:W-:-:S05]  /*0280*/  FMUL R17, R8, R3 ;  /* 0x0000000308117220 */ /* 0x000fca0000400000 */
[----:B------:R-:W-:-:S13]  /*0290*/  FSETP.NEU.AND P0, PT, R17, RZ, PT ;  /* 0x000000ff1100720b */ /* 0x000fda0003f0d000 */
[----:B------:R-:W-:Y:S05]  /*02a0*/  @!P0 BRA `(.L_x_17) ;  /* 0x0000000000488947 */ /* 0x000fea0003800000 */
[----:B------:R-:W0:Y:S01]  /*02b0*/  MUFU.RCP R3, R17 ;  /* 0x0000001100037308 */ /* 0x000e220000001000 */
[----:B------:R-:W-:Y:S01]  /*02c0*/  FMUL R0, R0, R0 ;  /* 0x0000000000007220 */ /* 0x000fe20000400000 */
[----:B------:R-:W-:Y:S03]  /*02d0*/  BSSY.RECONVERGENT B1, `(.L_x_18) ;  /* 0x000000c000017945 */ /* 0x000fe60003800200 */
[----:B------:R-:W-:-:S04]  /*02e0*/  FFMA R0, R7, R15, -R0 ;  /* 0x0000000f07007223 */ /* 0x000fc80000000800 */
[----:B------:R-:W1:Y:S01]  /*02f0*/  FCHK P0, R0, R17 ;  /* 0x0000001100007302 */ /* 0x000e620000000000 */
[----:B0-----:R-:W-:-:S04]  /*0300*/  FFMA R14, -R17, R3, 1 ;  /* 0x3f800000110e7423 */ /* 0x001fc80000000103 */
[----:B------:R-:W-:-:S04]  /*0310*/  FFMA R3, R3, R14, R3 ;  /* 0x0000000e03037223 */ /* 0x000fc80000000003 */
[----:B------:R-:W-:-:S04]  /*0320*/  FFMA R14, R0, R3, RZ ;  /* 0x00000003000e7223 */ /* 0x000fc800000000ff */
[----:B------:R-:W-:-:S04]  /*0330*/  FFMA R15, -R17, R14, R0 ;  /* 0x0000000e110f7223 */ /* 0x000fc80000000100 */
[----:B------:R-:W-:Y:S01]  /*0340*/  FFMA R3, R3, R15, R14 ;  /* 0x0000000f03037223 */ /* 0x000fe2000000000e */
[----:B-1----:R-:W-:Y:S06]  /*0350*/  @!P0 BRA `(.L_x_19) ;  /* 0x00000000000c8947 */ /* 0x002fec0003800000 */
[----:B------:R-:W-:Y:S02]  /*0360*/  MOV R3, R17 ;  /* 0x0000001100037202 */ /* 0x000fe40000000f00 */
[----:B------:R-:W-:-:S07]  /*0370*/  MOV R14, 0x390 ;  /* 0x00000390000e7802 */ /* 0x000fce0000000f00 */
[----:B------:R-:W-:Y:S05]  /*0380*/  CALL.REL.NOINC `($__internal_1_$__cuda_sm3x_div_rn_noftz_f32_slowpath) ;  /* 0x0000000400f87944 */ /* 0x000fea0003c00000 */
.L_x_19:
[----:B------:R-:W-:Y:S05]  /*0390*/  BSYNC.RECONVERGENT B1 ;  /* 0x0000000000017941 */ /* 0x000fea0003800200 */
.L_x_18:
[----:B------:R-:W2:Y:S02]  /*03a0*/  LDG.E R0, desc[UR4][R4.64] ;  /* 0x0000000404007981 */ /* 0x000ea4000c1e1900 */
[----:B--2---:R-:W-:-:S05]  /*03b0*/  FADD R3, R0, R3 ;  /* 0x0000000300037221 */ /* 0x004fca0000000000 */
[----:B------:R0:W-:Y:S02]  /*03c0*/  STG.E desc[UR4][R4.64], R3 ;  /* 0x0000000304007986 */ /* 0x0001e4000c101904 */
.L_x_17:
[----:B------:R-:W-:Y:S05]  /*03d0*/  BSYNC.RECONVERGENT B0 ;  /* 0x0000000000007941 */ /* 0x000fea0003800200 */
.L_x_16:
[----:B------:R-:W-:Y:S06]  /*03e0*/  BAR.SYNC.DEFER_BLOCKING 0x0 ;  /* 0x0000000000007b1d */ /* 0x000fec0000010000 */
[----:B------:R-:W-:Y:S01]  /*03f0*/  BSSY.RECONVERGENT B0, `(.L_x_20) ;  /* 0x0000019000007945 */ /* 0x000fe20003800200 */
[----:B------:R-:W-:Y:S04]  /*0400*/  LDS R0, [R11+-0x8] ;  /* 0xfffff8000b007984 */ /* 0x000fe80000000800 */
[----:B------:R-:W0:Y:S02]  /*0410*/  LDS R15, [R13+-0x8] ;  /* 0xfffff8000d0f7984 */ /* 0x000e240000000800 */
        /* <DEDUP_REMOVED lines=15> */
[----:B------:R-:W-:Y:S01]  /*0510*/  IMAD.MOV.U32 R3, RZ, RZ, R17 ;  /* 0x000000ffff037224 */ /* 0x000fe200078e0011 */
[----:B------:R-:W-:-:S07]  /*0520*/  MOV R14, 0x540 ;  /* 0x00000540000e7802 */ /* 0x000fce0000000f00 */
[----:B------:R-:W-:Y:S05]  /*0530*/  CALL.REL.NOINC `($__internal_1_$__cuda_sm3x_div_rn_noftz_f32_slowpath) ;  /* 0x00000004008c7944 */ /* 0x000fea0003c00000 */
.L_x_23:
[----:B------:R-:W-:Y:S05]  /*0540*/  BSYNC.RECONVERGENT B1 ;  /* 0x0000000000017941 */ /* 0x000fea0003800200 */
.L_x_22:
[----:B------:R-:W2:Y:S02]  /*0550*/  LDG.E R0, desc[UR4][R4.64] ;  /* 0x0000000404007981 */ /* 0x000ea4000c1e1900 */
[----:B--2---:R-:W-:-:S05]  /*0560*/  FADD R3, R0, R3 ;  /* 0x0000000300037221 */ /* 0x004fca0000000000 */
[----:B------:R0:W-:Y:S02]  /*0570*/  STG.E desc[UR4][R4.64], R3 ;  /* 0x0000000304007986 */ /* 0x0001e4000c101904 */
.L_x_21:
[----:B------:R-:W-:Y:S05]  /*0580*/  BSYNC.RECONVERGENT B0 ;  /* 0x0000000000007941 */ /* 0x000fea0003800200 */
.L_x_20:
        /* <DEDUP_REMOVED lines=22> */
.L_x_27:
[----:B------:R-:W-:Y:S05]  /*06f0*/  BSYNC.RECONVERGENT B1 ;  /* 0x0000000000017941 */ /* 0x000fea0003800200 */
.L_x_26:
[----:B------:R-:W2:Y:S02]  /*0700*/  LDG.E R0, desc[UR4][R4.64] ;  /* 0x0000000404007981 */ /* 0x000ea4000c1e1900 */
[----:B--2---:R-:W-:-:S05]  /*0710*/  FADD R3, R0, R3 ;  /* 0x0000000300037221 */ /* 0x004fca0000000000 */
[----:B------:R0:W-:Y:S02]  /*0720*/  STG.E desc[UR4][R4.64], R3 ;  /* 0x0000000304007986 */ /* 0x0001e4000c101904 */
.L_x_25:
[----:B------:R-:W-:Y:S05]  /*0730*/  BSYNC.RECONVERGENT B0 ;  /* 0x0000000000007941 */ /* 0x000fea0003800200 */
.L_x_24:
[----:B------:R-:W-:Y:S06]  /*0740*/  BAR.SYNC.DEFER_BLOCKING 0x0 ;  /* 0x0000000000007b1d */ /* 0x000fec0000010000 */
[----:B------:R-:W-:Y:S01]  /*0750*/  BSSY.RECONVERGENT B0, `(.L_x_28) ;  /* 0x0000019000007945 */ /* 0x000fe20003800200 */
[----:B------:R-:W-:Y:S04]  /*0760*/  LDS R13, [R13] ;  /* 0x000000000d0d7984 */ /* 0x000fe80000000800 */
[----:B------:R-:W0:Y:S02]  /*0770*/  LDS R0, [R11] ;  /* 0x000000000b007984 */ /* 0x000e240000000800 */
        /* <DEDUP_REMOVED lines=18> */
.L_x_31:
[----:B------:R-:W-:Y:S05]  /*08a0*/  BSYNC.RECONVERGENT B1 ;  /* 0x0000000000017941 */ /* 0x000fea0003800200 */
.L_x_30:
[----:B------:R-:W2:Y:S02]  /*08b0*/  LDG.E R0, desc[UR4][R4.64] ;  /* 0x0000000404007981 */ /* 0x000ea4000c1e1900 */
[----:B--2---:R-:W-:-:S05]  /*08c0*/  FADD R3, R0, R3 ;  /* 0x0000000300037221 */ /* 0x004fca0000000000 */
[----:B------:R0:W-:Y:S02]  /*08d0*/  STG.E desc[UR4][R4.64], R3 ;  /* 0x0000000304007986 */ /* 0x0001e4000c101904 */
.L_x_29:
[----:B------:R-:W-:Y:S05]  /*08e0*/  BSYNC.RECONVERGENT B0 ;  /* 0x0000000000007941 */ /* 0x000fea0003800200 */
.L_x_28:
[----:B------:R-:W-:Y:S01]  /*08f0*/  BAR.SYNC.DEFER_BLOCKING 0x0 ;  /* 0x0000000000007b1d */ /* 0x000fe20000010000 */
[----:B------:R-:W-:-:S05]  /*0900*/  VIADD R11, R11, 0x10 ;  /* 0x000000100b0b7836 */ /* 0x000fca0000000000 */
[----:B------:R-:W-:Y:S05]  /*0910*/  @P2 BRA `(.L_x_32) ;  /* 0xfffffff8003c2947 */ /* 0x000fea000383ffff */
.L_x_15:
[----:B------:R-:W-:-:S13]  /*0920*/  ISETP.NE.AND P0, PT, R6, RZ, PT ;  /* 0x000000ff0600720c */ /* 0x000fda0003f05270 */
[----:B------:R-:W-:Y:S05]  /*0930*/  @!P0 EXIT ;  /* 0x000000000000894d */ /* 0x000fea0003800000 */
[----:B------:R-:W-:Y:S01]  /*0940*/  IMAD R9, R9, 0x4, R10 ;  /* 0x0000000409097824 */ /* 0x000fe200078e020a */
[----:B------:R-:W-:-:S07]  /*0950*/  IADD3 R6, PT, PT, -R6, RZ, RZ ;  /* 0x000000ff06067210 */ /* 0x000fce0007ffe1ff */
.L_x_37:
[----:B0-----:R-:W-:Y:S01]  /*0960*/  IMAD R0, R2, 0x4, R9 ;  /* 0x0000000402007824 */ /* 0x001fe200078e0209 */
[----:B------:R-:W-:Y:S01]  /*0970*/  LDS R10, [R9] ;  /* 0x00000000090a7984 */ /* 0x000fe20000000800 */
[----:B------:R-:W-:Y:S01]  /*0980*/  VIADD R6, R6, 0x1 ;  /* 0x0000000106067836 */ /* 0x000fe20000000000 */
[----:B------:R-:W-:Y:S02]  /*0990*/  BSSY.RECONVERGENT B0, `(.L_x_33) ;  /* 0x0000019000007945 */ /* 0x000fe40003800200 */
[----:B------:R-:W0:Y:S02]  /*09a0*/  LDS R11, [R0] ;  /* 0x00000000000b7984 */ /* 0x000e240000000800 */
        /* <DEDUP_REMOVED lines=19> */
.L_x_36:
[----:B------:R-:W-:Y:S05]  /*0ae0*/  BSYNC.RECONVERGENT B1 ;  /* 0x0000000000017941 */ /* 0x000fea0003800200 */
.L_x_35:
[----:B------:R-:W2:Y:S02]  /*0af0*/  LDG.E R0, desc[UR4][R4.64] ;  /* 0x0000000404007981 */ /* 0x000ea4000c1e1900 */
[----:B--2---:R-:W-:-:S05]  /*0b00*/  FADD R3, R0, R3 ;  /* 0x0000000300037221 */ /* 0x004fca0000000000 */
[----:B------:R0:W-:Y:S02]  /*0b10*/  STG.E desc[UR4][R4.64], R3 ;  /* 0x0000000304007986 */ /* 0x0001e4000c101904 */
.L_x_34:
[----:B------:R-:W-:Y:S05]  /*0b20*/  BSYNC.RECONVERGENT B0 ;  /* 0x0000000000007941 */ /* 0x000fea0003800200 */
.L_x_33:
[----:B------:R-:W-:Y:S01]  /*0b30*/  BAR.SYNC.DEFER_BLOCKING 0x0 ;  /* 0x0000000000007b1d */ /* 0x000fe20000010000 */
[----:B------:R-:W-:-:S05]  /*0b40*/  VIADD R9, R9, 0x4 ;  /* 0x0000000409097836 */ /* 0x000fca0000000000 */
[----:B------:R-:W-:Y:S05]  /*0b50*/  @P2 BRA `(.L_x_37) ;  /* 0xfffffffc00802947 */ /* 0x000fea000383ffff */
[----:B------:R-:W-:Y:S05]  /*0b60*/  EXIT ;  /* 0x000000000000794d */ /* 0x000fea0003800000 */
        .weak           $__internal_1_$__cuda_sm3x_div_rn_noftz_f32_slowpath
        .type           $__internal_1_$__cuda_sm3x_div_rn_noftz_f32_slowpath,@function
        .size           $__internal_1_$__cuda_sm3x_div_rn_noftz_f32_slowpath,(.L_x_86 - $__internal_1_$__cuda_sm3x_div_rn_noftz_f32_slowpath)
$__internal_1_$__cuda_sm3x_div_rn_noftz_f32_slowpath:
[----:B------:R-:W-:Y:S01]  /*0b70*/  SHF.R.U32.HI R15, RZ, 0x17, R3 ;  /* 0x00000017ff0f7819 */ /* 0x000fe20000011603 */
[----:B------:R-:W-:Y:S01]  /*0b80*/  BSSY.RECONVERGENT B2, `(.L_x_38) ;  /* 0x0000062000027945 */ /* 0x000fe20003800200 */
[----:B------:R-:W-:Y:S02]  /*0b90*/  SHF.R.U32.HI R16, RZ, 0x17, R0 ;  /* 0x00000017ff107819 */ /* 0x000fe40000011600 */
[----:B------:R-:W-:Y:S02]  /*0ba0*/  LOP3.LUT R15, R15, 0xff, RZ, 0xc0, !PT ;  /* 0x000000ff0f0f7812 */ /* 0x000fe400078ec0ff */
[----:B------:R-:W-:-:S03]  /*0bb0*/  LOP3.LUT R19, R16, 0xff, RZ, 0xc0, !PT ;  /* 0x000000ff10137812 */ /* 0x000fc600078ec0ff */
[----:B------:R-:W-:Y:S01]  /*0bc0*/  VIADD R18, R15, 0xffffffff ;  /* 0xffffffff0f127836 */ /* 0x000fe20000000000 */
[----:B------:R-:W-:-:S04]  /*0bd0*/  IADD3 R17, PT, PT, R19, -0x1, RZ ;  /* 0xffffffff13117810 */ /* 0x000fc80007ffe0ff */
        /* <DEDUP_REMOVED lines=22> */
[----:B------:R-:W-:Y:S01]  /*0d40*/  @P0 IMAD.MOV.U32 R16, RZ, RZ, RZ ;  /* 0x000000ffff100224 */ /* 0x000fe200078e00ff */
[----:B------:R-:W-:Y:S01]  /*0d50*/  @!P0 MOV R16, 0xffffffc0 ;  /* 0xffffffc000108802 */ /* 0x000fe20000000f00 */
[----:B------:R-:W-:Y:S01]  /*0d60*/  @!P0 FFMA R0, R0, 1.84467440737095516160e+19, RZ ;  /* 0x5f80000000008823 */ /* 0x000fe200000000ff */
[----:B------:R-:W-:-:S03]  /*0d70*/  @!P1 FFMA R3, R3, 1.84467440737095516160e+19, RZ ;  /* 0x5f80000003039823 */ /* 0x000fc600000000ff */
[----:B------:R-:W-:-:S07]  /*0d80*/  @!P1 VIADD R16, R16, 0x40 ;  /* 0x0000004010109836 */ /* 0x000fce0000000000 */
.L_x_39:
[----:B------:R-:W-:Y:S01]  /*0d90*/  LEA R18, R15, 0xc0800000, 0x17 ;  /* 0xc08000000f127811 */ /* 0x000fe200078eb8ff */
[----:B------:R-:W-:Y:S01]  /*0da0*/  VIADD R19, R19, 0xffffff81 ;  /* 0xffffff8113137836 */ /* 0x000fe20000000000 */
[----:B------:R-:W-:Y:S02]  /*0db0*/  BSSY.RECONVERGENT B3, `(.L_x_44) ;  /* 0x0000035000037945 */ /* 0x000fe40003800200 */
[----:B------:R-:W-:Y:S01]  /*0dc0*/  IADD3 R20, PT, PT, -R18, R3, RZ ;  /* 0x0000000312147210 */ /* 0x000fe20007ffe1ff */
[C---:B------:R-:W-:Y:S01]  /*0dd0*/  IMAD R0, R19.reuse, -0x800000, R0 ;  /* 0xff80000013007824 */ /* 0x040fe200078e0200 */
[----:B------:R-:W-:Y:S02]  /*0de0*/  IADD3 R19, PT, PT, R19, 0x7f, -R15 ;  /* 0x0000007f13137810 */ /* 0x000fe40007ffe80f */
[----:B------:R-:W0:Y:S01]  /*0df0*/  MUFU.RCP R3, R20 ;  /* 0x0000001400037308 */ /* 0x000e220000001000 */
[----:B------:R-:W-:Y:S01]  /*0e00*/  FADD.FTZ R17, -R20, -RZ ;  /* 0x800000ff14117221 */ /* 0x000fe20000010100 */
[----:B------:R-:W-:-:S03]  /*0e10*/  IADD3 R19, PT, PT, R19, R16, RZ ;  /* 0x0000001013137210 */ /* 0x000fc60007ffe0ff */
        /* <DEDUP_REMOVED lines=9> */
[----:B------:R-:W-:-:S05]  /*0eb0*/  IMAD.IADD R20, R15, 0x1, R19 ;  /* 0x000000010f147824 */ /* 0x000fca00078e0213 */
[----:B------:R-:W-:-:S04]  /*0ec0*/  IADD3 R15, PT, PT, R20, -0x1, RZ ;  /* 0xffffffff140f7810 */ /* 0x000fc80007ffe0ff */
        /* <DEDUP_REMOVED lines=9> */
[-CC-:B------:R-:W-:Y:S01]  /*0f60*/  FFMA.RZ R15, R3, R17.reuse, R18.reuse ;  /* 0x00000011030f7223 */ /* 0x180fe2000000c012 */
[C---:B------:R-:W-:Y:S02]  /*0f70*/  ISETP.NE.AND P3, PT, R20.reuse, RZ, PT ;  /* 0x000000ff1400720c */ /* 0x040fe40003f65270 */
[C---:B------:R-:W-:Y:S02]  /*0f80*/  ISETP.NE.AND P1, PT, R20.reuse, RZ, PT ;  /* 0x000000ff1400720c */ /* 0x040fe40003f25270 */
[----:B------:R-:W-:Y:S01]  /*0f90*/  LOP3.LUT R16, R15, 0x7fffff, RZ, 0xc0, !PT ;  /* 0x007fffff0f107812 */ /* 0x000fe200078ec0ff */
[CCC-:B------:R-:W-:Y:S01]  /*0fa0*/  FFMA.RP R15, R3.reuse, R17.reuse, R18.reuse ;  /* 0x00000011030f7223 */ /* 0x1c0fe20000008012 */
[----:B------:R-:W-:Y:S01]  /*0fb0*/  FFMA.RM R18, R3, R17, R18 ;  /* 0x0000001103127223 */ /* 0x000fe20000004012 */
[----:B------:R-:W-:Y:S01]  /*0fc0*/  VIADD R3, R20, 0x20 ;  /* 0x0000002014037836 */ /* 0x000fe20000000000 */
[----:B------:R-:W-:Y:S02]  /*0fd0*/  LOP3.LUT R16, R16, 0x800000, RZ, 0xfc, !PT ;  /* 0x0080000010107812 */ /* 0x000fe400078efcff */
[----:B------:R-:W-:-:S02]  /*0fe0*/  IADD3 R17, PT, PT, -R20, RZ, RZ ;  /* 0x000000ff14117210 */ /* 0x000fc40007ffe1ff */
[----:B------:R-:W-:Y:S02]  /*0ff0*/  SHF.L.U32 R3, R16, R3, RZ ;  /* 0x0000000310037219 */ /* 0x000fe400000006ff */
[----:B------:R-:W-:Y:S02]  /*1000*/  FSETP.NEU.FTZ.AND P0, PT, R15, R18, PT ;  /* 0x000000120f00720b */ /* 0x000fe40003f1d000 */
[----:B------:R-:W-:Y:S02]  /*1010*/  SEL R15, R17, RZ, P3 ;  /* 0x000000ff110f7207 */ /* 0x000fe40001800000 */
[----:B------:R-:W-:Y:S02]  /*1020*/  ISETP.NE.AND P1, PT, R3, RZ, P1 ;  /* 0x000000ff0300720c */ /* 0x000fe40000f25270 */
[----:B------:R-:W-:Y:S02]  /*1030*/  SHF.R.U32.HI R15, RZ, R15, R16 ;  /* 0x0000000fff0f7219 */ /* 0x000fe40000011610 */
[----:B------:R-:W-:-:S02]  /*1040*/  PLOP3.LUT P0, PT, P0, P1, PT, 0xf8, 0x8f ;  /* 0x00000000008f781c */ /* 0x000fc40000703f70 */
[----:B------:R-:W-:Y:S02]  /*1050*/  SHF.R.U32.HI R16, RZ, 0x1, R15 ;  /* 0x00000001ff107819 */ /* 0x000fe4000001160f */
[----:B------:R-:W-:-:S04]  /*1060*/  SEL R3, RZ, 0x1, !P0 ;  /* 0x00000001ff037807 */ /* 0x000fc80004000000 */
[----:B------:R-:W-:-:S04]  /*1070*/  LOP3.LUT R18, R3, 0x1, R16, 0xf8, !PT ;  /* 0x0000000103127812 */ /* 0x000fc800078ef810 */
[----:B------:R-:W-:-:S05]  /*1080*/  LOP3.LUT R15, R18, R15, RZ, 0xc0, !PT ;  /* 0x0000000f120f7212 */ /* 0x000fca00078ec0ff */
[----:B------:R-:W-:-:S05]  /*1090*/  IMAD.IADD R15, R16, 0x1, R15 ;  /* 0x00000001100f7824 */ /* 0x000fca00078e020f */
[----:B------:R-:W-:Y:S01]  /*10a0*/  LOP3.LUT R0, R15, R0, RZ, 0xfc, !PT ;  /* 0x000000000f007212 */ /* 0x000fe200078efcff */
[----:B------:R-:W-:Y:S06]  /*10b0*/  BRA `(.L_x_47) ;  /* 0x0000000000107947 */ /* 0x000fec0003800000 */
.L_x_46:
[----:B------:R-:W-:-:S04]  /*10c0*/  LOP3.LUT R0, R0, 0x80000000, RZ, 0xc0, !PT ;  /* 0x8000000000007812 */ /* 0x000fc800078ec0ff */
[----:B------:R-:W-:Y:S01]  /*10d0*/  LOP3.LUT R0, R0, 0x7f800000, RZ, 0xfc, !PT ;  /* 0x7f80000000007812 */ /* 0x000fe200078efcff */
[----:B------:R-:W-:Y:S06]  /*10e0*/  BRA `(.L_x_47) ;  /* 0x0000000000047947 */ /* 0x000fec0003800000 */
.L_x_45:
[----:B------:R-:W-:-:S07]  /*10f0*/  LEA R0, R19, R0, 0x17 ;  /* 0x0000000013007211 */ /* 0x000fce00078eb8ff */
.L_x_47:
[----:B------:R-:W-:Y:S05]  /*1100*/  BSYNC.RECONVERGENT B3 ;  /* 0x0000000000037941 */ /* 0x000fea0003800200 */
.L_x_44:
[----:B------:R-:W-:Y:S05]  /*1110*/  BRA `(.L_x_48) ;  /* 0x0000000000207947 */ /* 0x000fea0003800000 */
.L_x_43:
[----:B------:R-:W-:-:S04]  /*1120*/  LOP3.LUT R0, R3, 0x80000000, R0, 0x48, !PT ;  /* 0x8000000003007812 */ /* 0x000fc800078e4800 */
[----:B------:R-:W-:Y:S01]  /*1130*/  LOP3.LUT R0, R0, 0x7f800000, RZ, 0xfc, !PT ;  /* 0x7f80000000007812 */ /* 0x000fe200078efcff */
[----:B------:R-:W-:Y:S06]  /*1140*/  BRA `(.L_x_48) ;  /* 0x0000000000147947 */ /* 0x000fec0003800000 */
.L_x_42:
[----:B------:R-:W-:Y:S01]  /*1150*/  LOP3.LUT R0, R3, 0x80000000, R0, 0x48, !PT ;  /* 0x8000000003007812 */ /* 0x000fe200078e4800 */
[----:B------:R-:W-:Y:S06]  /*1160*/  BRA `(.L_x_48) ;  /* 0x00000000000c7947 */ /* 0x000fec0003800000 */
.L_x_41:
[----:B------:R-:W0:Y:S01]  /*1170*/  MUFU.RSQ R0, -QNAN ;  /* 0xffc0000000007908 */ /* 0x000e220000001400 */
[----:B------:R-:W-:Y:S05]  /*1180*/  BRA `(.L_x_48) ;  /* 0x0000000000047947 */ /* 0x000fea0003800000 */
.L_x_40:
[----:B------:R-:W-:-:S07]  /*1190*/  FADD.FTZ R0, R0, R3 ;  /* 0x0000000300007221 */ /* 0x000fce0000010000 */
.L_x_48:
[----:B------:R-:W-:Y:S05]  /*11a0*/  BSYNC.RECONVERGENT B2 ;  /* 0x0000000000027941 */ /* 0x000fea0003800200 */
.L_x_38:
[----:B------:R-:W-:Y:S02]  /*11b0*/  HFMA2 R15, -RZ, RZ, 0, 0 ;  /* 0x00000000ff0f7431 */ /* 0x000fe400000001ff */
[----:B0-----:R-:W-:Y:S02]  /*11c0*/  IMAD.MOV.U32 R3, RZ, RZ, R0 ;  /* 0x000000ffff037224 */ /* 0x001fe400078e0000 */
[----:B------:R-:W-:Y:S05]  /*11d0*/  RET.REL.NODEC R14 `(_Z19kernel_calcularC_mcPfS_S_i) ;  /* 0xffffffec0e887950 */ /* 0x000fea0003c3ffff */
.L_x_49:
        /* <DEDUP_REMOVED lines=10> */
.L_x_86:


//--------------------- .text._Z16kernel_calcularCPfS_S_i --------------------------
	.section	.text._Z16kernel_calcularCPfS_S_i,"ax",@progbits
	.align	128
        .global         _Z16kernel_calcularCPfS_S_i
        .type           _Z16kernel_calcularCPfS_S_i,@function
        .size           _Z16kernel_calcularCPfS_S_i,(.L_x_87 - _Z16kernel_calcularCPfS_S_i)
        .other          _Z16kernel_calcularCPfS_S_i,@"STO_CUDA_ENTRY STV_DEFAULT"
_Z16kernel_calcularCPfS_S_i:
.text._Z16kernel_calcularCPfS_S_i:
[----:B------:R-:W-:Y:S08]  /*0000*/  LDC R1, c[0x0][0x37c] ;  /* 0x0000df00ff017b82 */ /* 0x000ff00000000800 */
[----:B------:R-:W0:Y:S08]  /*0010*/  S2UR UR4, SR_CTAID.X ;  /* 0x00000000000479c3 */ /* 0x000e300000002500 */
[----:B------:R-:W0:Y:S02]  /*0020*/  LDC R12, c[0x0][0x360] ;  /* 0x0000d800ff0c7b82 */ /* 0x000e240000000800 */
[----:B0-----:R-:W-:-:S04]  /*0030*/  IMAD R4, R12, UR4, RZ ;  /* 0x000000040c047c24 */ /* 0x001fc8000f8e02ff */
[----:B------:R-:W-:-:S05]  /*0040*/  IMAD.IADD R13, R4, 0x1, R12 ;  /* 0x00000001040d7824 */ /* 0x000fca00078e020c */
[----:B------:R-:W-:-:S13]  /*0050*/  ISETP.GE.U32.AND P0, PT, R4, R13, PT ;  /* 0x0000000d0400720c */ /* 0x000fda0003f06070 */
[----:B------:R-:W-:Y:S05]  /*0060*/  @P0 EXIT ;  /* 0x000000000000094d */ /* 0x000fea0003800000 */
[----:B------:R-:W0:Y:S01]  /*0070*/  S2R R5, SR_TID.X ;  /* 0x0000000000057919 */ /* 0x000e220000002100 */
[----:B------:R-:W1:Y:S01]  /*0080*/  LDC.64 R18, c[0x0][0x390] ;  /* 0x0000e400ff127b82 */ /* 0x000e620000000a00 */
[----:B------:R-:W-:Y:S01]  /*0090*/  LOP3.LUT P0, R14, R12, 0x3, RZ, 0xc0, !PT ;  /* 0x000000030c0e7812 */ /* 0x000fe2000780c0ff */
[----:B------:R-:W2:Y:S01]  /*00a0*/  LDCU.64 UR4, c[0x0][0x358] ;  /* 0x00006b00ff0477ac */ /* 0x000ea20008000a00 */
[----:B0-----:R-:W-:-:S04]  /*00b0*/  IMAD.IADD R5, R4, 0x1, R5 ;  /* 0x0000000104057824 */ /* 0x001fc800078e0205 */
[C---:B-1----:R-:W-:Y:S01]  /*00c0*/  IMAD.WIDE R18, R5.reuse, 0x4, R18 ;  /* 0x0000000405127825 */ /* 0x042fe200078e0212 */
[----:B------:R-:W-:Y:S02]  /*00d0*/  IADD3 R6, PT, PT, R5, 0x2, RZ ;  /* 0x0000000205067810 */ /* 0x000fe40007ffe0ff */
[----:B------:R-:W-:Y:S02]  /*00e0*/  I2FP.F32.S32 R5, R5 ;  /* 0x0000000500057245 */ /* 0x000fe40000201400 */
[----:B------:R-:W-:Y:S02]  /*00f0*/  I2FP.F32.S32 R6, R6 ;  /* 0x0000000600067245 */ /* 0x000fe40000201400 */
[----:B--2---:R-:W-:Y:S05]  /*0100*/  @!P0 BRA `(.L_x_50) ;  /* 0x0000000000908947 */ /* 0x004fea0003800000 */
[----:B------:R-:W0:Y:S01]  /*0110*/  LDC.64 R10, c[0x0][0x380] ;  /* 0x0000e000ff0a7b82 */ /* 0x000e220000000a00 */
[----:B------:R-:W-:-:S07]  /*0120*/  IMAD.MOV R14, RZ, RZ, -R14 ;  /* 0x000000ffff0e7224 */ /* 0x000fce00078e0a0e */
[----:B------:R-:W1:Y:S02]  /*0130*/  LDC.64 R16, c[0x0][0x388] ;  /* 0x0000e200ff107b82 */ /* 0x000e640000000a00 */
.L_x_55:
[----:B0-----:R-:W-:-:S04]  /*0140*/  IMAD.WIDE R8, R4, 0x4, R10 ;  /* 0x0000000404087825 */ /* 0x001fc800078e020a */
[----:B-1----:R-:W-:Y:S02]  /*0150*/  IMAD.WIDE R2, R4, 0x4, R16 ;  /* 0x0000000404027825 */ /* 0x002fe400078e0210 */
[----:B------:R-:W2:Y:S04]  /*0160*/  LDG.E R8, desc[UR4][R8.64] ;  /* 0x0000000408087981 */ /* 0x000ea8000c1e1900 */
[----:B------:R-:W2:Y:S01]  /*0170*/  LDG.E R15, desc[UR4][R2.64] ;  /* 0x00000004020f7981 */ /* 0x000ea2000c1e1900 */
[----:B------:R-:W-:Y:S01]  /*0180*/  VIADD R14, R14, 0x1 ;  /* 0x000000010e0e7836 */ /* 0x000fe20000000000 */
[----:B------:R-:W-:Y:S04]  /*0190*/  BSSY.RECONVERGENT B0, `(.L_x_51) ;  /* 0x0000019000007945 */ /* 0x000fe80003800200 */
[----:B------:R-:W-:-:S02]  /*01a0*/  ISETP.NE.AND P2, PT, R14, RZ, PT ;  /* 0x000000ff0e00720c */ /* 0x000fc40003f45270 */
[----:B--2---:R-:W-:-:S05]  /*01b0*/  FMNMX R7, R8, R15, !PT ;  /* 0x0000000f08077209 */ /* 0x004fca0007800000 */
        /* <DEDUP_REMOVED lines=16> */
[----:B------:R-:W-:Y:S05]  /*02c0*/  CALL.REL.NOINC `($__internal_2_$__cuda_sm3x_div_rn_noftz_f32_slowpath) ;  /* 0x0000000800107944 */ /* 0x000fea0003c00000 */
[----:B------:R-:W-:-:S07]  /*02d0*/  IMAD.MOV.U32 R2, RZ, RZ, R0 ;  /* 0x000000ffff027224 */ /* 0x000fce00078e0000 */
.L_x_54:
[----:B------:R-:W-:Y:S05]  /*02e0*/  BSYNC.RECONVERGENT B1 ;  /* 0x0000000000017941 */ /* 0x000fea0003800200 */
.L_x_53:
[----:B------:R-:W2:Y:S02]  /*02f0*/  LDG.E R3, desc[UR4][R18.64] ;  /* 0x0000000412037981 */ /* 0x000ea4000c1e1900 */
[----:B--2---:R-:W-:-:S05]  /*0300*/  FADD R3, R3, R2 ;  /* 0x0000000203037221 */ /* 0x004fca0000000000 */
[----:B------:R0:W-:Y:S02]  /*0310*/  STG.E desc[UR4][R18.64], R3 ;  /* 0x0000000312007986 */ /* 0x0001e4000c101904 */
.L_x_52:
[----:B------:R-:W-:Y:S05]  /*0320*/  BSYNC.RECONVERGENT B0 ;  /* 0x0000000000007941 */ /* 0x000fea0003800200 */
.L_x_51:
[----:B------:R-:W-:Y:S01]  /*0330*/  VIADD R4, R4, 0x1 ;  /* 0x0000000104047836 */ /* 0x000fe20000000000 */
[----:B------:R-:W-:Y:S06]  /*0340*/  @P2 BRA `(.L_x_55) ;  /* 0xfffffffc007c2947 */ /* 0x000fec000383ffff */
.L_x_50:
[----:B------:R-:W-:-:S13]  /*0350*/  ISETP.GE.U32.AND P0, PT, R12, 0x4, PT ;  /* 0x000000040c00780c */ /* 0x000fda0003f06070 */
[----:B------:R-:W-:Y:S05]  /*0360*/  @!P0 EXIT ;  /* 0x000000000000894d */ /* 0x000fea0003800000 */
[----:B------:R-:W1:Y:S01]  /*0370*/  LDC.64 R16, c[0x0][0x380] ;  /* 0x0000e000ff107b82 */ /* 0x000e620000000a00 */
[----:B------:R-:W-:-:S07]  /*0380*/  IADD3 R22, PT, PT, -R13, R4, RZ ;  /* 0x000000040d167210 */ /* 0x000fce0007ffe1ff */
[----:B------:R-:W2:Y:S01]  /*0390*/  LDC.64 R14, c[0x0][0x388] ;  /* 0x0000e200ff0e7b82 */ /* 0x000ea20000000a00 */
[----:B-1----:R-:W-:-:S05]  /*03a0*/  IADD3 R16, P0, PT, R16, 0x8, RZ ;  /* 0x0000000810107810 */ /* 0x002fca0007f1e0ff */
[----:B------:R-:W-:Y:S01]  /*03b0*/  IMAD.X R17, RZ, RZ, R17, P0 ;  /* 0x000000ffff117224 */ /* 0x000fe200000e0611 */
[----:B--2---:R-:W-:-:S04]  /*03c0*/  IADD3 R14, P1, PT, R14, 0x8, RZ ;  /* 0x000000080e0e7810 */ /* 0x004fc80007f3e0ff */
[----:B------:R-:W-:-:S09]  /*03d0*/  IADD3.X R15, PT, PT, RZ, R15, RZ, P1, !PT ;  /* 0x0000000fff0f7210 */ /* 0x000fd20000ffe4ff */
.L_x_72:
[----:B------:R-:W-:-:S04]  /*03e0*/  IMAD.WIDE R12, R4, 0x4, R16 ;  /* 0x00000004040c7825 */ /* 0x000fc800078e0210 */
[----:B------:R-:W-:Y:S01]  /*03f0*/  IMAD.WIDE R10, R4, 0x4, R14 ;  /* 0x00000004040a7825 */ /* 0x000fe200078e020e */
[----:B0-----:R-:W0:Y:S04]  /*0400*/  LDG.E R0, desc[UR4][R12.64+-0x8] ;  /* 0xfffff8040c007981 */ /* 0x001e28000c1e1900 */
[----:B------:R-:W0:Y:S01]  /*0410*/  LDG.E R7, desc[UR4][R10.64+-0x8] ;  /* 0xfffff8040a077981 */ /* 0x000e22000c1e1900 */
[----:B------:R-:W-:Y:S01]  /*0420*/  VIADD R22, R22, 0x4 ;  /* 0x0000000416167836 */ /* 0x000fe20000000000 */
[----:B------:R-:W-:Y:S04]  /*0430*/  BSSY.RECONVERGENT B0, `(.L_x_56) ;  /* 0x0000019000007945 */ /* 0x000fe80003800200 */
[----:B------:R-:W-:-:S02]  /*0440*/  ISETP.NE.AND P2, PT, R22, RZ, PT ;  /* 0x000000ff1600720c */ /* 0x000fc40003f45270 */
        /* <DEDUP_REMOVED lines=19> */
.L_x_59:
[----:B------:R-:W-:Y:S05]  /*0580*/  BSYNC.RECONVERGENT B1 ;  /* 0x0000000000017941 */ /* 0x000fea0003800200 */
.L_x_58:
[----:B------:R-:W2:Y:S02]  /*0590*/  LDG.E R3, desc[UR4][R18.64] ;  /* 0x0000000412037981 */ /* 0x000ea4000c1e1900 */
[----:B--2---:R-:W-:-:S05]  /*05a0*/  FADD R3, R3, R2 ;  /* 0x0000000203037221 */ /* 0x004fca0000000000 */
[----:B------:R0:W-:Y:S02]  /*05b0*/  STG.E desc[UR4][R18.64], R3 ;  /* 0x0000000312007986 */ /* 0x0001e4000c101904 */
.L_x_57:
[----:B------:R-:W-:Y:S05]  /*05c0*/  BSYNC.RECONVERGENT B0 ;  /* 0x0000000000007941 */ /* 0x000fea0003800200 */
.L_x_56:
[----:B------:R-:W0:Y:S04]  /*05d0*/  LDG.E R0, desc[UR4][R12.64+-0x4] ;  /* 0xfffffc040c007981 */ /* 0x000e28000c1e1900 */
[----:B------:R-:W0:Y:S01]  /*05e0*/  LDG.E R7, desc[UR4][R10.64+-0x4] ;  /* 0xfffffc040a077981 */ /* 0x000e22000c1e1900 */
[----:B------:R-:W-:Y:S01]  /*05f0*/  BSSY.RECONVERGENT B0, `(.L_x_60) ;  /* 0x0000018000007945 */ /* 0x000fe20003800200 */
        /* <DEDUP_REMOVED lines=19> */
.L_x_63:
[----:B------:R-:W-:Y:S05]  /*0730*/  BSYNC.RECONVERGENT B1 ;  /* 0x0000000000017941 */ /* 0x000fea0003800200 */
.L_x_62:
[----:B------:R-:W2:Y:S02]  /*0740*/  LDG.E R3, desc[UR4][R18.64] ;  /* 0x0000000412037981 */ /* 0x000ea4000c1e1900 */
[----:B--2---:R-:W-:-:S05]  /*0750*/  FADD R3, R3, R2 ;  /* 0x0000000203037221 */ /* 0x004fca0000000000 */
[----:B------:R0:W-:Y:S02]  /*0760*/  STG.E desc[UR4][R18.64], R3 ;  /* 0x0000000312007986 */ /* 0x0001e4000c101904 */
.L_x_61:
[----:B------:R-:W-:Y:S05]  /*0770*/  BSYNC.RECONVERGENT B0 ;  /* 0x0000000000007941 */ /* 0x000fea0003800200 */
.L_x_60:
        /* <DEDUP_REMOVED lines=22> */
.L_x_67:
[----:B------:R-:W-:Y:S05]  /*08e0*/  BSYNC.RECONVERGENT B1 ;  /* 0x0000000000017941 */ /* 0x000fea0003800200 */
.L_x_66:
[----:B------:R-:W2:Y:S02]  /*08f0*/  LDG.E R3, desc[UR4][R18.64] ;  /* 0x0000000412037981 */ /* 0x000ea4000c1e1900 */
[----:B--2---:R-:W-:-:S05]  /*0900*/  FADD R3, R3, R2 ;  /* 0x0000000203037221 */ /* 0x004fca0000000000 */
[----:B------:R0:W-:Y:S02]  /*0910*/  STG.E desc[UR4][R18.64], R3 ;  /* 0x0000000312007986 */ /* 0x0001e4000c101904 */
.L_x_65:
[----:B------:R-:W-:Y:S05]  /*0920*/  BSYNC.RECONVERGENT B0 ;  /* 0x0000000000007941 */ /* 0x000fea0003800200 */
.L_x_64:
        /* <DEDUP_REMOVED lines=22> */
.L_x_71:
[----:B------:R-:W-:Y:S05]  /*0a90*/  BSYNC.RECONVERGENT B1 ;  /* 0x0000000000017941 */ /* 0x000fea0003800200 */
.L_x_70:
[----:B------:R-:W2:Y:S02]  /*0aa0*/  LDG.E R3, desc[UR4][R18.64] ;  /* 0x0000000412037981 */ /* 0x000ea4000c1e1900 */
[----:B--2---:R-:W-:-:S05]  /*0ab0*/  FADD R3, R3, R2 ;  /* 0x0000000203037221 */ /* 0x004fca0000000000 */
[----:B------:R0:W-:Y:S02]  /*0ac0*/  STG.E desc[UR4][R18.64], R3 ;  /* 0x0000000312007986 */ /* 0x0001e4000c101904 */
.L_x_69:
[----:B------:R-:W-:Y:S05]  /*0ad0*/  BSYNC.RECONVERGENT B0 ;  /* 0x0000000000007941 */ /* 0x000fea0003800200 */
.L_x_68:
[----:B------:R-:W-:Y:S01]  /*0ae0*/  IADD3 R4, PT, PT, R4, 0x4, RZ ;  /* 0x0000000404047810 */ /* 0x000fe20007ffe0ff */
[----:B------:R-:W-:Y:S06]  /*0af0*/  @P2 BRA `(.L_x_72) ;  /* 0xfffffff800382947 */ /* 0x000fec000383ffff */
[----:B------:R-:W-:Y:S05]  /*0b00*/  EXIT ;  /* 0x000000000000794d */ /* 0x000fea0003800000 */
        .weak           $__internal_2_$__cuda_sm3x_div_rn_noftz_f32_slowpath
        .type           $__internal_2_$__cuda_sm3x_div_rn_noftz_f32_slowpath,@function
        .size           $__internal_2_$__cuda_sm3x_div_rn_noftz_f32_slowpath,(.L_x_87 - $__internal_2_$__cuda_sm3x_div_rn_noftz_f32_slowpath)
$__internal_2_$__cuda_sm3x_div_rn_noftz_f32_slowpath:
        /* <DEDUP_REMOVED lines=29> */
[----:B------:R-:W-:Y:S01]  /*0ce0*/  @P0 MOV R8, RZ ;  /* 0x000000ff00080202 */ /* 0x000fe20000000f00 */
[----:B------:R-:W-:Y:S02]  /*0cf0*/  @!P0 IMAD.MOV.U32 R8, RZ, RZ, -0x40 ;  /* 0xffffffc0ff088424 */ /* 0x000fe400078e00ff */
[----:B------:R-:W-:Y:S01]  /*0d00*/  @!P0 FFMA R0, R0, 1.84467440737095516160e+19, RZ ;  /* 0x5f80000000008823 */ /* 0x000fe200000000ff */
[----:B------:R-:W-:Y:S02]  /*0d10*/  @!P1 FFMA R3, R3, 1.84467440737095516160e+19, RZ ;  /* 0x5f80000003039823 */ /* 0x000fe400000000ff */
[----:B------:R-:W-:-:S07]  /*0d20*/  @!P1 IADD3 R8, PT, PT, R8, 0x40, RZ ;  /* 0x0000004008089810 */ /* 0x000fce0007ffe0ff */
.L_x_74:
[----:B------:R-:W-:Y:S01]  /*0d30*/  LEA R20, R7, 0xc0800000, 0x17 ;  /* 0xc080000007147811 */ /* 0x000fe200078eb8ff */
[----:B------:R-:W-:Y:S01]  /*0d40*/  BSSY.RECONVERGENT B3, `(.L_x_79) ;  /* 0x0000036000037945 */ /* 0x000fe20003800200 */
[----:B------:R-:W-:-:S03]  /*0d50*/  IADD3 R9, PT, PT, R9, -0x7f, RZ ;  /* 0xffffff8109097810 */ /* 0x000fc60007ffe0ff */
[----:B------:R-:W-:Y:S02]  /*0d60*/  IMAD.IADD R24, R3, 0x1, -R20 ;  /* 0x0000000103187824 */ /* 0x000fe400078e0a14 */
[C---:B------:R-:W-:Y:S01]  /*0d70*/  IMAD R0, R9.reuse, -0x800000, R0 ;  /* 0xff80000009007824 */ /* 0x040fe200078e0200 */
[----:B------:R-:W-:Y:S01]  /*0d80*/  IADD3 R9, PT, PT, R9, 0x7f, -R7 ;  /* 0x0000007f09097810 */ /* 0x000fe20007ffe807 */
[----:B------:R-:W0:Y:S01]  /*0d90*/  MUFU.RCP R20, R24 ;  /* 0x0000001800147308 */ /* 0x000e220000001000 */
[----:B------:R-:W-:-:S03]  /*0da0*/  FADD.FTZ R3, -R24, -RZ ;  /* 0x800000ff18037221 */ /* 0x000fc60000010100 */
[----:B------:R-:W-:Y:S02]  /*0db0*/  IMAD.IADD R9, R9, 0x1, R8 ;  /* 0x0000000109097824 */ /* 0x000fe400078e0208 */
        /* <DEDUP_REMOVED lines=8> */
[----:B------:R-:W-:-:S04]  /*0e40*/  LOP3.LUT R8, R7, 0xff, RZ, 0xc0, !PT ;  /* 0x000000ff07087812 */ /* 0x000fc800078ec0ff */
[----:B------:R-:W-:-:S05]  /*0e50*/  IADD3 R7, PT, PT, R8, R9, RZ ;  /* 0x0000000908077210 */ /* 0x000fca0007ffe0ff */
        /* <DEDUP_REMOVED lines=11> */
[CCC-:B------:R-:W-:Y:S01]  /*0f10*/  FFMA.RP R9, R21.reuse, R3.reuse, R20.reuse ;  /* 0x0000000315097223 */ /* 0x1c0fe20000008014 */
[----:B------:R-:W-:Y:S01]  /*0f20*/  FFMA.RM R20, R21, R3, R20 ;  /* 0x0000000315147223 */ /* 0x000fe20000004014 */
[C---:B------:R-:W-:Y:S02]  /*0f30*/  IADD3 R3, PT, PT, R7.reuse, 0x20, RZ ;  /* 0x0000002007037810 */ /* 0x040fe40007ffe0ff */
[----:B------:R-:W-:Y:S02]  /*0f40*/  LOP3.LUT R8, R8, 0x7fffff, RZ, 0xc0, !PT ;  /* 0x007fffff08087812 */ /* 0x000fe400078ec0ff */
[C---:B------:R-:W-:Y:S02]  /*0f50*/  ISETP.NE.AND P3, PT, R7.reuse, RZ, PT ;  /* 0x000000ff0700720c */ /* 0x040fe40003f65270 */
[----:B------:R-:W-:Y:S02]  /*0f60*/  LOP3.LUT R8, R8, 0x800000, RZ, 0xfc, !PT ;  /* 0x0080000008087812 */ /* 0x000fe400078efcff */
[----:B------:R-:W-:Y:S01]  /*0f70*/  ISETP.NE.AND P1, PT, R7, RZ, PT ;  /* 0x000000ff0700720c */ /* 0x000fe20003f25270 */
[----:B------:R-:W-:Y:S01]  /*0f80*/  IMAD.MOV R7, RZ, RZ, -R7 ;  /* 0x000000ffff077224 */ /* 0x000fe200078e0a07 */
[----:B------:R-:W-:-:S02]  /*0f90*/  SHF.L.U32 R3, R8, R3, RZ ;  /* 0x0000000308037219 */ /* 0x000fc400000006ff */
[----:B------:R-:W-:Y:S02]  /*0fa0*/  FSETP.NEU.FTZ.AND P0, PT, R9, R20, PT ;  /* 0x000000140900720b */ /* 0x000fe40003f1d000 */
[----:B------:R-:W-:Y:S02]  /*0fb0*/  SEL R7, R7, RZ, P3 ;  /* 0x000000ff07077207 */ /* 0x000fe40001800000 */
[----:B------:R-:W-:Y:S02]  /*0fc0*/  ISETP.NE.AND P1, PT, R3, RZ, P1 ;  /* 0x000000ff0300720c */ /* 0x000fe40000f25270 */
[----:B------:R-:W-:Y:S02]  /*0fd0*/  SHF.R.U32.HI R7, RZ, R7, R8 ;  /* 0x00000007ff077219 */ /* 0x000fe40000011608 */
[----:B------:R-:W-:Y:S02]  /*0fe0*/  PLOP3.LUT P0, PT, P0, P1, PT, 0xf8, 0x8f ;  /* 0x00000000008f781c */ /* 0x000fe40000703f70 */
[----:B------:R-:W-:-:S02]  /*0ff0*/  SHF.R.U32.HI R8, RZ, 0x1, R7 ;  /* 0x00000001ff087819 */ /* 0x000fc40000011607 */
[----:B------:R-:W-:-:S04]  /*1000*/  SEL R3, RZ, 0x1, !P0 ;  /* 0x00000001ff037807 */ /* 0x000fc80004000000 */
[----:B------:R-:W-:-:S04]  /*1010*/  LOP3.LUT R20, R3, 0x1, R8, 0xf8, !PT ;  /* 0x0000000103147812 */ /* 0x000fc800078ef808 */
[----:B------:R-:W-:-:S04]  /*1020*/  LOP3.LUT R7, R20, R7, RZ, 0xc0, !PT ;  /* 0x0000000714077212 */ /* 0x000fc800078ec0ff */
[----:B------:R-:W-:-:S04]  /*1030*/  IADD3 R7, PT, PT, R8, R7, RZ ;  /* 0x0000000708077210 */ /* 0x000fc80007ffe0ff */
[----:B------:R-:W-:Y:S01]  /*1040*/  LOP3.LUT R0, R7, R0, RZ, 0xfc, !PT ;  /* 0x0000000007007212 */ /* 0x000fe200078efcff */
[----:B------:R-:W-:Y:S06]  /*1050*/  BRA `(.L_x_82) ;  /* 0x0000000000107947 */ /* 0x000fec0003800000 */
.L_x_81:
[----:B------:R-:W-:-:S04]  /*1060*/  LOP3.LUT R0, R0, 0x80000000, RZ, 0xc0, !PT ;  /* 0x8000000000007812 */ /* 0x000fc800078ec0ff */
[----:B------:R-:W-:Y:S01]  /*1070*/  LOP3.LUT R0, R0, 0x7f800000, RZ, 0xfc, !PT ;  /* 0x7f80000000007812 */ /* 0x000fe200078efcff */
[----:B------:R-:W-:Y:S06]  /*1080*/  BRA `(.L_x_82) ;  /* 0x0000000000047947 */ /* 0x000fec0003800000 */
.L_x_80:
[----:B------:R-:W-:-:S07]  /*1090*/  IMAD R0, R9, 0x800000, R0 ;  /* 0x0080000009007824 */ /* 0x000fce00078e0200 */
.L_x_82:
[----:B------:R-:W-:Y:S05]  /*10a0*/  BSYNC.RECONVERGENT B3 ;  /* 0x0000000000037941 */ /* 0x000fea0003800200 */
.L_x_79:
[----:B------:R-:W-:Y:S05]  /*10b0*/  BRA `(.L_x_83) ;  /* 0x0000000000207947 */ /* 0x000fea0003800000 */
.L_x_78:
[----:B------:R-:W-:-:S04]  /*10c0*/  LOP3.LUT R0, R3, 0x80000000, R0, 0x48, !PT ;  /* 0x8000000003007812 */ /* 0x000fc800078e4800 */
[----:B------:R-:W-:Y:S01]  /*10d0*/  LOP3.LUT R0, R0, 0x7f800000, RZ, 0xfc, !PT ;  /* 0x7f80000000007812 */ /* 0x000fe200078efcff */
[----:B------:R-:W-:Y:S06]  /*10e0*/  BRA `(.L_x_83) ;  /* 0x0000000000147947 */ /* 0x000fec0003800000 */
.L_x_77:
[----:B------:R-:W-:Y:S01]  /*10f0*/  LOP3.LUT R0, R3, 0x80000000, R0, 0x48, !PT ;  /* 0x8000000003007812 */ /* 0x000fe200078e4800 */
[----:B------:R-:W-:Y:S06]  /*1100*/  BRA `(.L_x_83) ;  /* 0x00000000000c7947 */ /* 0x000fec0003800000 */
.L_x_76:
[----:B------:R-:W0:Y:S01]  /*1110*/  MUFU.RSQ R0, -QNAN ;  /* 0xffc0000000007908 */ /* 0x000e220000001400 */
[----:B------:R-:W-:Y:S05]  /*1120*/  BRA `(.L_x_83) ;  /* 0x0000000000047947 */ /* 0x000fea0003800000 */
.L_x_75:
[----:B------:R-:W-:-:S07]  /*1130*/  FADD.FTZ R0, R0, R3 ;  /* 0x0000000300007221 */ /* 0x000fce0000010000 */
.L_x_83:
[----:B------:R-:W-:Y:S05]  /*1140*/  BSYNC.RECONVERGENT B2 ;  /* 0x0000000000027941 */ /* 0x000fea0003800200 */
.L_x_73:
[----:B------:R-:W-:-:S04]  /*1150*/  HFMA2 R3, -RZ, RZ, 0, 0 ;  /* 0x00000000ff037431 */ /* 0x000fc800000001ff */
[----:B0-----:R-:W-:Y:S05]  /*1160*/  RET.REL.NODEC R2 `(_Z16kernel_calcularCPfS_S_i) ;  /* 0xffffffec02a47950 */ /* 0x001fea0003c3ffff */
.L_x_84:
        /* <DEDUP_REMOVED lines=9> */
.L_x_87:


//--------------------- .nv.shared._Z26kernel_calcularMediaBloquePfS_i --------------------------
	.section	.nv.shared._Z26kernel_calcularMediaBloquePfS_i,"aw",@nobits
	.sectionflags	@""
	.align	16
	.zero		1024


//--------------------- .nv.shared.reserved.0     --------------------------
	.section	.nv.shared.reserved.0,"aw",@nobits
	.weak		__nv_reservedSMEM_offset_0_alias
	.size		__nv_reservedSMEM_offset_0_alias, 0, 64
	.other		__nv_reservedSMEM_offset_0_alias,@"STO_CUDA_RESERVED_SHARED STV_DEFAULT"
__nv_reservedSMEM_offset_0_alias:
	.zero		0
	.zero		64


//--------------------- .nv.shared._Z21kernel_calcularMaximoPfS_i --------------------------
	.section	.nv.shared._Z21kernel_calcularMaximoPfS_i,"aw",@nobits
	.sectionflags	@""
	.align	16
	.zero		1024


//--------------------- .nv.shared._Z19kernel_calcularC_mcPfS_S_i --------------------------
	.section	.nv.shared._Z19kernel_calcularC_mcPfS_S_i,"aw",@nobits
	.sectionflags	@""
	.align	16
	.zero		1024


//--------------------- .nv.shared._Z16kernel_calcularCPfS_S_i --------------------------
	.section	.nv.shared._Z16kernel_calcularCPfS_S_i,"aw",@nobits
	.sectionflags	@""
	.align	16
	.zero		1024


//--------------------- .nv.constant0._Z26kernel_calcularMediaBloquePfS_i --------------------------
	.section	.nv.constant0._Z26kernel_calcularMediaBloquePfS_i,"a",@progbits
	.sectionflags	@""
	.align	4
.nv.constant0._Z26kernel_calcularMediaBloquePfS_i:
	.zero		916


//--------------------- .nv.constant0._Z21kernel_calcularMaximoPfS_i --------------------------
	.section	.nv.constant0._Z21kernel_calcularMaximoPfS_i,"a",@progbits
	.sectionflags	@""
	.align	4
.nv.constant0._Z21kernel_calcularMaximoPfS_i:
	.zero		916


//--------------------- .nv.constant0._Z19kernel_calcularC_mcPfS_S_i --------------------------
	.section	.nv.constant0._Z19kernel_calcularC_mcPfS_S_i,"a",@progbits
	.sectionflags	@""
	.align	4
.nv.constant0._Z19kernel_calcularC_mcPfS_S_i:
	.zero		924


//--------------------- .nv.constant0._Z16kernel_calcularCPfS_S_i --------------------------
	.section	.nv.constant0._Z16kernel_calcularCPfS_S_i,"a",@progbits
	.sectionflags	@""
	.align	4
.nv.constant0._Z16kernel_calcularCPfS_S_i:
	.zero		924


//--------------------- SYMBOLS --------------------------

	.type		.nv.reservedSmem.offset0,@object
	.size		.nv.reservedSmem.offset0,0x4
	.type		.nv.reservedSmem.cap,@object
	.size		.nv.reservedSmem.cap,0x4
